//
// Generated by NVIDIA NVVM Compiler
//
// Compiler Build ID: CL-36424714
// Cuda compilation tools, release 13.0, V13.0.88
// Based on NVVM 20.0.0
//

.version 9.0
.target sm_100
.address_size 64

	// .globl	_Z10initialiseiPiPb

.visible .entry _Z10initialiseiPiPb(
	.param .u32 _Z10initialiseiPiPb_param_0,
	.param .u64 .ptr .align 1 _Z10initialiseiPiPb_param_1,
	.param .u64 .ptr .align 1 _Z10initialiseiPiPb_param_2
)
{
	.reg .pred 	%p<4>;
	.reg .b16 	%rs<2>;
	.reg .b32 	%r<13>;
	.reg .b64 	%rd<9>;

	ld.param.u32 	%r6, [_Z10initialiseiPiPb_param_0];
	ld.param.u64 	%rd4, [_Z10initialiseiPiPb_param_1];
	ld.param.u64 	%rd3, [_Z10initialiseiPiPb_param_2];
	cvta.to.global.u64 	%rd1, %rd4;
	mov.u32 	%r7, %ctaid.x;
	mov.u32 	%r1, %ntid.x;
	mov.u32 	%r8, %tid.x;
	mad.lo.s32 	%r12, %r7, %r1, %r8;
	setp.ge.s32 	%p1, %r12, %r6;
	@%p1 bra 	$L__BB0_6;
	mov.u32 	%r9, %nctaid.x;
	mul.lo.s32 	%r3, %r1, %r9;
	cvta.to.global.u64 	%rd2, %rd3;
$L__BB0_2:
	cvt.s64.s32 	%rd5, %r12;
	add.s64 	%rd6, %rd2, %rd5;
	mov.b16 	%rs1, 0;
	st.global.u8 	[%rd6], %rs1;
	setp.ne.s32 	%p2, %r12, 0;
	@%p2 bra 	$L__BB0_4;
	mov.b32 	%r11, 0;
	st.global.u32 	[%rd1], %r11;
	bra.uni 	$L__BB0_5;
$L__BB0_4:
	mul.wide.s32 	%rd7, %r12, 4;
	add.s64 	%rd8, %rd1, %rd7;
	mov.b32 	%r10, 1000000000;
	st.global.u32 	[%rd8], %r10;
$L__BB0_5:
	add.s32 	%r12, %r12, %r3;
	setp.lt.s32 	%p3, %r12, %r6;
	@%p3 bra 	$L__BB0_2;
$L__BB0_6:
	ret;

}
	// .globl	_Z9thresholdiPiS_S_S_PbS_
.visible .entry _Z9thresholdiPiS_S_S_PbS_(
	.param .u32 _Z9thresholdiPiS_S_S_PbS__param_0,
	.param .u64 .ptr .align 1 _Z9thresholdiPiS_S_S_PbS__param_1,
	.param .u64 .ptr .align 1 _Z9thresholdiPiS_S_S_PbS__param_2,
	.param .u64 .ptr .align 1 _Z9thresholdiPiS_S_S_PbS__param_3,
	.param .u64 .ptr .align 1 _Z9thresholdiPiS_S_S_PbS__param_4,
	.param .u64 .ptr .align 1 _Z9thresholdiPiS_S_S_PbS__param_5,
	.param .u64 .ptr .align 1 _Z9thresholdiPiS_S_S_PbS__param_6
)
{
	.reg .pred 	%p<8>;
	.reg .b16 	%rs<3>;
	.reg .b32 	%r<26>;
	.reg .b64 	%rd<25>;

	ld.param.u32 	%r13, [_Z9thresholdiPiS_S_S_PbS__param_0];
	ld.param.u64 	%rd9, [_Z9thresholdiPiS_S_S_PbS__param_1];
	ld.param.u64 	%rd10, [_Z9thresholdiPiS_S_S_PbS__param_2];
	ld.param.u64 	%rd11, [_Z9thresholdiPiS_S_S_PbS__param_3];
	ld.param.u64 	%rd12, [_Z9thresholdiPiS_S_S_PbS__param_4];
	ld.param.u64 	%rd14, [_Z9thresholdiPiS_S_S_PbS__param_5];
	ld.param.u64 	%rd13, [_Z9thresholdiPiS_S_S_PbS__param_6];
	cvta.to.global.u64 	%rd1, %rd14;
	mov.u32 	%r14, %ctaid.x;
	mov.u32 	%r1, %ntid.x;
	mov.u32 	%r15, %tid.x;
	mad.lo.s32 	%r22, %r14, %r1, %r15;
	setp.ge.s32 	%p1, %r22, %r13;
	@%p1 bra 	$L__BB1_9;
	mov.u32 	%r16, %nctaid.x;
	mul.lo.s32 	%r3, %r1, %r16;
	cvta.to.global.u64 	%rd2, %rd10;
	cvta.to.global.u64 	%rd3, %rd9;
	cvta.to.global.u64 	%rd4, %rd11;
	cvta.to.global.u64 	%rd5, %rd12;
	cvta.to.global.u64 	%rd6, %rd13;
$L__BB1_2:
	cvt.s64.s32 	%rd15, %r22;
	add.s64 	%rd16, %rd1, %rd15;
	ld.global.u8 	%rs1, [%rd16];
	setp.ne.s16 	%p2, %rs1, 0;
	@%p2 bra 	$L__BB1_8;
	mul.wide.s32 	%rd17, %r22, 4;
	add.s64 	%rd7, %rd2, %rd17;
	ld.global.u32 	%r17, [%rd7];
	setp.gt.s32 	%p3, %r17, 999999999;
	@%p3 bra 	$L__BB1_8;
	add.s64 	%rd8, %rd3, %rd17;
	ld.global.u32 	%r24, [%rd8];
	ld.global.u32 	%r25, [%rd8+4];
	setp.ge.s32 	%p4, %r24, %r25;
	@%p4 bra 	$L__BB1_8;
$L__BB1_5:
	mul.wide.s32 	%rd19, %r24, 4;
	add.s64 	%rd20, %rd4, %rd19;
	ld.global.s32 	%rd21, [%rd20];
	add.s64 	%rd22, %rd1, %rd21;
	ld.global.u8 	%rs2, [%rd22];
	setp.ne.s16 	%p5, %rs2, 0;
	@%p5 bra 	$L__BB1_7;
	ld.global.u32 	%r18, [%rd7];
	add.s64 	%rd24, %rd5, %rd19;
	ld.global.u32 	%r19, [%rd24];
	add.s32 	%r20, %r19, %r18;
	atom.global.min.s32 	%r21, [%rd6], %r20;
	ld.global.u32 	%r25, [%rd8+4];
$L__BB1_7:
	add.s32 	%r24, %r24, 1;
	setp.lt.s32 	%p6, %r24, %r25;
	@%p6 bra 	$L__BB1_5;
$L__BB1_8:
	add.s32 	%r22, %r22, %r3;
	setp.lt.s32 	%p7, %r22, %r13;
	@%p7 bra 	$L__BB1_2;
$L__BB1_9:
	ret;

}
	// .globl	_Z5relaxiPiS_S_S_PbS_
.visible .entry _Z5relaxiPiS_S_S_PbS_(
	.param .u32 _Z5relaxiPiS_S_S_PbS__param_0,
	.param .u64 .ptr .align 1 _Z5relaxiPiS_S_S_PbS__param_1,
	.param .u64 .ptr .align 1 _Z5relaxiPiS_S_S_PbS__param_2,
	.param .u64 .ptr .align 1 _Z5relaxiPiS_S_S_PbS__param_3,
	.param .u64 .ptr .align 1 _Z5relaxiPiS_S_S_PbS__param_4,
	.param .u64 .ptr .align 1 _Z5relaxiPiS_S_S_PbS__param_5,
	.param .u64 .ptr .align 1 _Z5relaxiPiS_S_S_PbS__param_6
)
{
	.reg .pred 	%p<7>;
	.reg .b16 	%rs<3>;
	.reg .b32 	%r<24>;
	.reg .b64 	%rd<24>;

	ld.param.u32 	%r9, [_Z5relaxiPiS_S_S_PbS__param_0];
	ld.param.u64 	%rd10, [_Z5relaxiPiS_S_S_PbS__param_1];
	ld.param.u64 	%rd15, [_Z5relaxiPiS_S_S_PbS__param_2];
	ld.param.u64 	%rd11, [_Z5relaxiPiS_S_S_PbS__param_3];
	ld.param.u64 	%rd12, [_Z5relaxiPiS_S_S_PbS__param_4];
	ld.param.u64 	%rd13, [_Z5relaxiPiS_S_S_PbS__param_5];
	ld.param.u64 	%rd14, [_Z5relaxiPiS_S_S_PbS__param_6];
	cvta.to.global.u64 	%rd1, %rd15;
	mov.u32 	%r10, %ctaid.x;
	mov.u32 	%r1, %ntid.x;
	mov.u32 	%r11, %tid.x;
	mad.lo.s32 	%r22, %r10, %r1, %r11;
	setp.ge.s32 	%p1, %r22, %r9;
	@%p1 bra 	$L__BB2_7;
	mov.u32 	%r12, %nctaid.x;
	mul.lo.s32 	%r3, %r1, %r12;
	cvta.to.global.u64 	%rd2, %rd13;
	cvta.to.global.u64 	%rd3, %rd14;
	cvta.to.global.u64 	%rd4, %rd10;
	cvta.to.global.u64 	%rd5, %rd11;
	cvta.to.global.u64 	%rd6, %rd12;
$L__BB2_2:
	cvt.s64.s32 	%rd16, %r22;
	add.s64 	%rd7, %rd2, %rd16;
	ld.global.u8 	%rs1, [%rd7];
	setp.ne.s16 	%p2, %rs1, 0;
	@%p2 bra 	$L__BB2_6;
	mul.wide.s32 	%rd17, %r22, 4;
	add.s64 	%rd8, %rd1, %rd17;
	ld.global.u32 	%r13, [%rd8];
	ld.global.u32 	%r14, [%rd3];
	setp.ge.s32 	%p3, %r13, %r14;
	@%p3 bra 	$L__BB2_6;
	mov.b16 	%rs2, 1;
	st.global.u8 	[%rd7], %rs2;
	add.s64 	%rd9, %rd4, %rd17;
	ld.global.u32 	%r23, [%rd9];
	ld.global.u32 	%r15, [%rd9+4];
	setp.ge.s32 	%p4, %r23, %r15;
	@%p4 bra 	$L__BB2_6;
$L__BB2_5:
	mul.wide.s32 	%rd19, %r23, 4;
	add.s64 	%rd20, %rd5, %rd19;
	ld.global.u32 	%r16, [%rd20];
	mul.wide.s32 	%rd21, %r16, 4;
	add.s64 	%rd22, %rd1, %rd21;
	ld.global.u32 	%r17, [%rd8];
	add.s64 	%rd23, %rd6, %rd19;
	ld.global.u32 	%r18, [%rd23];
	add.s32 	%r19, %r18, %r17;
	atom.global.min.s32 	%r20, [%rd22], %r19;
	add.s32 	%r23, %r23, 1;
	ld.global.u32 	%r21, [%rd9+4];
	setp.lt.s32 	%p5, %r23, %r21;
	@%p5 bra 	$L__BB2_5;
$L__BB2_6:
	add.s32 	%r22, %r22, %r3;
	setp.lt.s32 	%p6, %r22, %r9;
	@%p6 bra 	$L__BB2_2;
$L__BB2_7:
	ret;

}
	// .globl	_Z8update_viiiPi
.visible .entry _Z8update_viiiPi(
	.param .u32 _Z8update_viiiPi_param_0,
	.param .u32 _Z8update_viiiPi_param_1,
	.param .u32 _Z8update_viiiPi_param_2,
	.param .u64 .ptr .align 1 _Z8update_viiiPi_param_3
)
{
	.reg .pred 	%p<4>;
	.reg .b32 	%r<15>;
	.reg .b64 	%rd<5>;

	ld.param.u32 	%r6, [_Z8update_viiiPi_param_0];
	ld.param.u32 	%r7, [_Z8update_viiiPi_param_1];
	ld.param.u32 	%r8, [_Z8update_viiiPi_param_2];
	ld.param.u64 	%rd2, [_Z8update_viiiPi_param_3];
	mov.u32 	%r9, %ctaid.x;
	mov.u32 	%r1, %ntid.x;
	mov.u32 	%r10, %tid.x;
	mad.lo.s32 	%r14, %r9, %r1, %r10;
	setp.gt.s32 	%p1, %r14, %r6;
	@%p1 bra 	$L__BB3_5;
	mov.u32 	%r11, %nctaid.x;
	mul.lo.s32 	%r3, %r1, %r11;
	cvta.to.global.u64 	%rd1, %rd2;
$L__BB3_2:
	setp.le.s32 	%p2, %r14, %r7;
	@%p2 bra 	$L__BB3_4;
	mul.wide.s32 	%rd3, %r14, 4;
	add.s64 	%rd4, %rd1, %rd3;
	ld.global.u32 	%r12, [%rd4];
	add.s32 	%r13, %r12, %r8;
	st.global.u32 	[%rd4], %r13;
$L__BB3_4:
	add.s32 	%r14, %r14, %r3;
	setp.le.s32 	%p3, %r14, %r6;
	@%p3 bra 	$L__BB3_2;
$L__BB3_5:
	ret;

}
	// .globl	_Z18store_ea_es_and_ewiiPiS_S_S_S_S_S_
.visible .entry _Z18store_ea_es_and_ewiiPiS_S_S_S_S_S_(
	.param .u32 _Z18store_ea_es_and_ewiiPiS_S_S_S_S_S__param_0,
	.param .u32 _Z18store_ea_es_and_ewiiPiS_S_S_S_S_S__param_1,
	.param .u64 .ptr .align 1 _Z18store_ea_es_and_ewiiPiS_S_S_S_S_S__param_2,
	.param .u64 .ptr .align 1 _Z18store_ea_es_and_ewiiPiS_S_S_S_S_S__param_3,
	.param .u64 .ptr .align 1 _Z18store_ea_es_and_ewiiPiS_S_S_S_S_S__param_4,
	.param .u64 .ptr .align 1 _Z18store_ea_es_and_ewiiPiS_S_S_S_S_S__param_5,
	.param .u64 .ptr .align 1 _Z18store_ea_es_and_ewiiPiS_S_S_S_S_S__param_6,
	.param .u64 .ptr .align 1 _Z18store_ea_es_and_ewiiPiS_S_S_S_S_S__param_7,
	.param .u64 .ptr .align 1 _Z18store_ea_es_and_ewiiPiS_S_S_S_S_S__param_8
)
{
	.reg .pred 	%p<4>;
	.reg .b32 	%r<21>;
	.reg .b64 	%rd<24>;

	ld.param.u32 	%r11, [_Z18store_ea_es_and_ewiiPiS_S_S_S_S_S__param_0];
	ld.param.u32 	%r10, [_Z18store_ea_es_and_ewiiPiS_S_S_S_S_S__param_1];
	ld.param.u64 	%rd14, [_Z18store_ea_es_and_ewiiPiS_S_S_S_S_S__param_2];
	ld.param.u64 	%rd8, [_Z18store_ea_es_and_ewiiPiS_S_S_S_S_S__param_3];
	ld.param.u64 	%rd9, [_Z18store_ea_es_and_ewiiPiS_S_S_S_S_S__param_4];
	ld.param.u64 	%rd10, [_Z18store_ea_es_and_ewiiPiS_S_S_S_S_S__param_5];
	ld.param.u64 	%rd11, [_Z18store_ea_es_and_ewiiPiS_S_S_S_S_S__param_6];
	ld.param.u64 	%rd12, [_Z18store_ea_es_and_ewiiPiS_S_S_S_S_S__param_7];
	ld.param.u64 	%rd13, [_Z18store_ea_es_and_ewiiPiS_S_S_S_S_S__param_8];
	cvta.to.global.u64 	%rd15, %rd14;
	mov.u32 	%r12, %ctaid.x;
	mov.u32 	%r1, %ntid.x;
	mov.u32 	%r13, %tid.x;
	mad.lo.s32 	%r19, %r12, %r1, %r13;
	mul.wide.s32 	%rd16, %r11, 4;
	add.s64 	%rd1, %rd15, %rd16;
	ld.global.u32 	%r20, [%rd1];
	setp.ge.s32 	%p1, %r19, %r20;
	@%p1 bra 	$L__BB4_5;
	mov.u32 	%r14, %nctaid.x;
	mul.lo.s32 	%r4, %r1, %r14;
	cvta.to.global.u64 	%rd2, %rd8;
	cvta.to.global.u64 	%rd3, %rd11;
	cvta.to.global.u64 	%rd4, %rd9;
	cvta.to.global.u64 	%rd5, %rd12;
	cvta.to.global.u64 	%rd6, %rd10;
	cvta.to.global.u64 	%rd7, %rd13;
$L__BB4_2:
	setp.le.s32 	%p2, %r19, %r10;
	@%p2 bra 	$L__BB4_4;
	mul.wide.s32 	%rd17, %r19, 4;
	add.s64 	%rd18, %rd2, %rd17;
	ld.global.u32 	%r15, [%rd18];
	add.s64 	%rd19, %rd3, %rd17;
	st.global.u32 	[%rd19], %r15;
	add.s64 	%rd20, %rd4, %rd17;
	ld.global.u32 	%r16, [%rd20];
	add.s64 	%rd21, %rd5, %rd17;
	st.global.u32 	[%rd21], %r16;
	add.s64 	%rd22, %rd6, %rd17;
	ld.global.u32 	%r17, [%rd22];
	add.s64 	%rd23, %rd7, %rd17;
	st.global.u32 	[%rd23], %r17;
	ld.global.u32 	%r20, [%rd1];
$L__BB4_4:
	add.s32 	%r19, %r19, %r4;
	setp.lt.s32 	%p3, %r19, %r20;
	@%p3 bra 	$L__BB4_2;
$L__BB4_5:
	ret;

}
	// .globl	_Z19update_ea_es_and_ewiiiPiS_S_S_S_S_S_
.visible .entry _Z19update_ea_es_and_ewiiiPiS_S_S_S_S_S_(
	.param .u32 _Z19update_ea_es_and_ewiiiPiS_S_S_S_S_S__param_0,
	.param .u32 _Z19update_ea_es_and_ewiiiPiS_S_S_S_S_S__param_1,
	.param .u32 _Z19update_ea_es_and_ewiiiPiS_S_S_S_S_S__param_2,
	.param .u64 .ptr .align 1 _Z19update_ea_es_and_ewiiiPiS_S_S_S_S_S__param_3,
	.param .u64 .ptr .align 1 _Z19update_ea_es_and_ewiiiPiS_S_S_S_S_S__param_4,
	.param .u64 .ptr .align 1 _Z19update_ea_es_and_ewiiiPiS_S_S_S_S_S__param_5,
	.param .u64 .ptr .align 1 _Z19update_ea_es_and_ewiiiPiS_S_S_S_S_S__param_6,
	.param .u64 .ptr .align 1 _Z19update_ea_es_and_ewiiiPiS_S_S_S_S_S__param_7,
	.param .u64 .ptr .align 1 _Z19update_ea_es_and_ewiiiPiS_S_S_S_S_S__param_8,
	.param .u64 .ptr .align 1 _Z19update_ea_es_and_ewiiiPiS_S_S_S_S_S__param_9
)
{
	.reg .pred 	%p<4>;
	.reg .b32 	%r<23>;
	.reg .b64 	%rd<25>;

	ld.param.u32 	%r12, [_Z19update_ea_es_and_ewiiiPiS_S_S_S_S_S__param_0];
	ld.param.u32 	%r10, [_Z19update_ea_es_and_ewiiiPiS_S_S_S_S_S__param_1];
	ld.param.u32 	%r11, [_Z19update_ea_es_and_ewiiiPiS_S_S_S_S_S__param_2];
	ld.param.u64 	%rd14, [_Z19update_ea_es_and_ewiiiPiS_S_S_S_S_S__param_3];
	ld.param.u64 	%rd8, [_Z19update_ea_es_and_ewiiiPiS_S_S_S_S_S__param_4];
	ld.param.u64 	%rd9, [_Z19update_ea_es_and_ewiiiPiS_S_S_S_S_S__param_5];
	ld.param.u64 	%rd10, [_Z19update_ea_es_and_ewiiiPiS_S_S_S_S_S__param_6];
	ld.param.u64 	%rd11, [_Z19update_ea_es_and_ewiiiPiS_S_S_S_S_S__param_7];
	ld.param.u64 	%rd12, [_Z19update_ea_es_and_ewiiiPiS_S_S_S_S_S__param_8];
	ld.param.u64 	%rd13, [_Z19update_ea_es_and_ewiiiPiS_S_S_S_S_S__param_9];
	cvta.to.global.u64 	%rd15, %rd14;
	mov.u32 	%r13, %ctaid.x;
	mov.u32 	%r1, %ntid.x;
	mov.u32 	%r14, %tid.x;
	mad.lo.s32 	%r21, %r13, %r1, %r14;
	mul.wide.s32 	%rd16, %r12, 4;
	add.s64 	%rd1, %rd15, %rd16;
	ld.global.u32 	%r22, [%rd1];
	setp.ge.s32 	%p1, %r21, %r22;
	@%p1 bra 	$L__BB5_5;
	mov.u32 	%r15, %nctaid.x;
	mul.lo.s32 	%r4, %r1, %r15;
	cvta.to.global.u64 	%rd2, %rd11;
	cvta.to.global.u64 	%rd3, %rd8;
	cvta.to.global.u64 	%rd4, %rd12;
	cvta.to.global.u64 	%rd5, %rd9;
	cvta.to.global.u64 	%rd6, %rd13;
	cvta.to.global.u64 	%rd7, %rd10;
$L__BB5_2:
	setp.lt.s32 	%p2, %r21, %r10;
	@%p2 bra 	$L__BB5_4;
	add.s32 	%r16, %r21, %r11;
	mul.wide.s32 	%rd17, %r16, 4;
	add.s64 	%rd18, %rd2, %rd17;
	ld.global.u32 	%r17, [%rd18];
	mul.wide.s32 	%rd19, %r21, 4;
	add.s64 	%rd20, %rd3, %rd19;
	st.global.u32 	[%rd20], %r17;
	add.s64 	%rd21, %rd4, %rd17;
	ld.global.u32 	%r18, [%rd21];
	add.s64 	%rd22, %rd5, %rd19;
	st.global.u32 	[%rd22], %r18;
	add.s64 	%rd23, %rd6, %rd17;
	ld.global.u32 	%r19, [%rd23];
	add.s64 	%rd24, %rd7, %rd19;
	st.global.u32 	[%rd24], %r19;
	ld.global.u32 	%r22, [%rd1];
$L__BB5_4:
	add.s32 	%r21, %r21, %r4;
	setp.lt.s32 	%p3, %r21, %r22;
	@%p3 bra 	$L__BB5_2;
$L__BB5_5:
	ret;

}
	// .globl	_Z15find_edge_indexiiiPiS_S_S_
.visible .entry _Z15find_edge_indexiiiPiS_S_S_(
	.param .u32 _Z15find_edge_indexiiiPiS_S_S__param_0,
	.param .u32 _Z15find_edge_indexiiiPiS_S_S__param_1,
	.param .u32 _Z15find_edge_indexiiiPiS_S_S__param_2,
	.param .u64 .ptr .align 1 _Z15find_edge_indexiiiPiS_S_S__param_3,
	.param .u64 .ptr .align 1 _Z15find_edge_indexiiiPiS_S_S__param_4,
	.param .u64 .ptr .align 1 _Z15find_edge_indexiiiPiS_S_S__param_5,
	.param .u64 .ptr .align 1 _Z15find_edge_indexiiiPiS_S_S__param_6
)
{
	.reg .pred 	%p<5>;
	.reg .b32 	%r<21>;
	.reg .b64 	%rd<15>;

	ld.param.u32 	%r12, [_Z15find_edge_indexiiiPiS_S_S__param_0];
	ld.param.u32 	%r10, [_Z15find_edge_indexiiiPiS_S_S__param_1];
	ld.param.u32 	%r11, [_Z15find_edge_indexiiiPiS_S_S__param_2];
	ld.param.u64 	%rd8, [_Z15find_edge_indexiiiPiS_S_S__param_3];
	ld.param.u64 	%rd5, [_Z15find_edge_indexiiiPiS_S_S__param_4];
	ld.param.u64 	%rd6, [_Z15find_edge_indexiiiPiS_S_S__param_5];
	ld.param.u64 	%rd7, [_Z15find_edge_indexiiiPiS_S_S__param_6];
	cvta.to.global.u64 	%rd9, %rd8;
	mov.u32 	%r13, %ctaid.x;
	mov.u32 	%r1, %ntid.x;
	mov.u32 	%r14, %tid.x;
	mad.lo.s32 	%r19, %r13, %r1, %r14;
	mul.wide.s32 	%rd10, %r12, 4;
	add.s64 	%rd1, %rd9, %rd10;
	ld.global.u32 	%r18, [%rd1];
	setp.ge.s32 	%p1, %r19, %r18;
	@%p1 bra 	$L__BB6_6;
	mov.u32 	%r15, %nctaid.x;
	mul.lo.s32 	%r4, %r1, %r15;
	cvta.to.global.u64 	%rd2, %rd5;
	cvta.to.global.u64 	%rd3, %rd6;
	cvta.to.global.u64 	%rd4, %rd7;
$L__BB6_2:
	mul.wide.s32 	%rd11, %r19, 4;
	add.s64 	%rd12, %rd2, %rd11;
	ld.global.u32 	%r16, [%rd12];
	setp.ne.s32 	%p2, %r16, %r10;
	@%p2 bra 	$L__BB6_5;
	add.s64 	%rd14, %rd3, %rd11;
	ld.global.u32 	%r17, [%rd14];
	setp.ne.s32 	%p3, %r17, %r11;
	@%p3 bra 	$L__BB6_5;
	st.global.u32 	[%rd4], %r19;
	ld.global.u32 	%r18, [%rd1];
$L__BB6_5:
	add.s32 	%r19, %r19, %r4;
	setp.lt.s32 	%p4, %r19, %r18;
	@%p4 bra 	$L__BB6_2;
$L__BB6_6:
	ret;

}


// ===== COMPILED SASS (sm_100) =====

	.target	sm_100

	.elftype	@"ET_EXEC"


//--------------------- .note.nv.tkinfo           --------------------------
	.section	.note.nv.tkinfo,"",@"SHT_NOTE"
	.sectionflags	@"SHF_NOTE_NV_TKINFO"
	.tkinfo
        /*0018*/ 	.word	0x00000002
        /*0030*/ 	.string	""
        /*0030*/ 	.string	"ptxas"
        /*0030*/ 	.string	"Cuda compilation tools, release 13.0, V13.0.88"
        /*0030*/ 	.string	"Build cuda_13.0.r13.0/compiler.36424714_0"
        /*0030*/ 	.string	"-arch sm_100 -m 64 "



//--------------------- .note.nv.cuinfo           --------------------------
	.section	.note.nv.cuinfo,"",@"SHT_NOTE"
	.sectionflags	@"SHF_NOTE_NV_CUINFO"
        /*0018*/ 	.short	0x0002
        /*001a*/ 	.short	0x0064
        /*001c*/ 	.short	0x0082
	.zero		2


//--------------------- .nv.info                  --------------------------
	.section	.nv.info,"",@"SHT_CUDA_INFO"
	.align	4


	//----- nvinfo : EIATTR_REGCOUNT
	.align		4
        /*0000*/ 	.byte	0x04, 0x2f
        /*0002*/ 	.short	(.L_1 - .L_0)
	.align		4
.L_0:
        /*0004*/ 	.word	index@(_Z10initialiseiPiPb)
        /*0008*/ 	.word	0x0000000e


	//----- nvinfo : EIATTR_FRAME_SIZE
	.align		4
.L_1:
        /*000c*/ 	.byte	0x04, 0x11
        /*000e*/ 	.short	(.L_3 - .L_2)
	.align		4
.L_2:
        /*0010*/ 	.word	index@(_Z10initialiseiPiPb)
        /*0014*/ 	.word	0x00000000


	//----- nvinfo : EIATTR_REGCOUNT
	.align		4
.L_3:
        /*0018*/ 	.byte	0x04, 0x2f
        /*001a*/ 	.short	(.L_5 - .L_4)
	.align		4
.L_4:
        /*001c*/ 	.word	index@(_Z9thresholdiPiS_S_S_PbS_)
        /*0020*/ 	.word	0x00000016


	//----- nvinfo : EIATTR_FRAME_SIZE
	.align		4
.L_5:
        /*0024*/ 	.byte	0x04, 0x11
        /*0026*/ 	.short	(.L_7 - .L_6)
	.align		4
.L_6:
        /*0028*/ 	.word	index@(_Z9thresholdiPiS_S_S_PbS_)
        /*002c*/ 	.word	0x00000000


	//----- nvinfo : EIATTR_REGCOUNT
	.align		4
.L_7:
        /*0030*/ 	.byte	0x04, 0x2f
        /*0032*/ 	.short	(.L_9 - .L_8)
	.align		4
.L_8:
        /*0034*/ 	.word	index@(_Z5relaxiPiS_S_S_PbS_)
        /*0038*/ 	.word	0x00000016


	//----- nvinfo : EIATTR_FRAME_SIZE
	.align		4
.L_9:
        /*003c*/ 	.byte	0x04, 0x11
        /*003e*/ 	.short	(.L_11 - .L_10)
	.align		4
.L_10:
        /*0040*/ 	.word	index@(_Z5relaxiPiS_S_S_PbS_)
        /*0044*/ 	.word	0x00000000


	//----- nvinfo : EIATTR_REGCOUNT
	.align		4
.L_11:
        /*0048*/ 	.byte	0x04, 0x2f
        /*004a*/ 	.short	(.L_13 - .L_12)
	.align		4
.L_12:
        /*004c*/ 	.word	index@(_Z8update_viiiPi)
        /*0050*/ 	.word	0x0000000c


	//----- nvinfo : EIATTR_FRAME_SIZE
	.align		4
.L_13:
        /*0054*/ 	.byte	0x04, 0x11
        /*0056*/ 	.short	(.L_15 - .L_14)
	.align		4
.L_14:
        /*0058*/ 	.word	index@(_Z8update_viiiPi)
        /*005c*/ 	.word	0x00000000


	//----- nvinfo : EIATTR_REGCOUNT
	.align		4
.L_15:
        /*0060*/ 	.byte	0x04, 0x2f
        /*0062*/ 	.short	(.L_17 - .L_16)
	.align		4
.L_16:
        /*0064*/ 	.word	index@(_Z18store_ea_es_and_ewiiPiS_S_S_S_S_S_)
        /*0068*/ 	.word	0x00000020


	//----- nvinfo : EIATTR_FRAME_SIZE
	.align		4
.L_17:
        /*006c*/ 	.byte	0x04, 0x11
        /*006e*/ 	.short	(.L_19 - .L_18)
	.align		4
.L_18:
        /*0070*/ 	.word	index@(_Z18store_ea_es_and_ewiiPiS_S_S_S_S_S_)
        /*0074*/ 	.word	0x00000000


	//----- nvinfo : EIATTR_REGCOUNT
	.align		4
.L_19:
        /*0078*/ 	.byte	0x04, 0x2f
        /*007a*/ 	.short	(.L_21 - .L_20)
	.align		4
.L_20:
        /*007c*/ 	.word	index@(_Z19update_ea_es_and_ewiiiPiS_S_S_S_S_S_)
        /*0080*/ 	.word	0x00000020


	//----- nvinfo : EIATTR_FRAME_SIZE
	.align		4
.L_21:
        /*0084*/ 	.byte	0x04, 0x11
        /*0086*/ 	.short	(.L_23 - .L_22)
	.align		4
.L_22:
        /*0088*/ 	.word	index@(_Z19update_ea_es_and_ewiiiPiS_S_S_S_S_S_)
        /*008c*/ 	.word	0x00000000


	//----- nvinfo : EIATTR_REGCOUNT
	.align		4
.L_23:
        /*0090*/ 	.byte	0x04, 0x2f
        /*0092*/ 	.short	(.L_25 - .L_24)
	.align		4
.L_24:
        /*0094*/ 	.word	index@(_Z15find_edge_indexiiiPiS_S_S_)
        /*0098*/ 	.word	0x00000010


	//----- nvinfo : EIATTR_FRAME_SIZE
	.align		4
.L_25:
        /*009c*/ 	.byte	0x04, 0x11
        /*009e*/ 	.short	(.L_27 - .L_26)
	.align		4
.L_26:
        /*00a0*/ 	.word	index@(_Z15find_edge_indexiiiPiS_S_S_)
        /*00a4*/ 	.word	0x00000000


	//----- nvinfo : EIATTR_MIN_STACK_SIZE
	.align		4
.L_27:
        /*00a8*/ 	.byte	0x04, 0x12
        /*00aa*/ 	.short	(.L_29 - .L_28)
	.align		4
.L_28:
        /*00ac*/ 	.word	index@(_Z15find_edge_indexiiiPiS_S_S_)
        /*00b0*/ 	.word	0x00000000


	//----- nvinfo : EIATTR_MIN_STACK_SIZE
	.align		4
.L_29:
        /*00b4*/ 	.byte	0x04, 0x12
        /*00b6*/ 	.short	(.L_31 - .L_30)
	.align		4
.L_30:
        /*00b8*/ 	.word	index@(_Z19update_ea_es_and_ewiiiPiS_S_S_S_S_S_)
        /*00bc*/ 	.word	0x00000000


	//----- nvinfo : EIATTR_MIN_STACK_SIZE
	.align		4
.L_31:
        /*00c0*/ 	.byte	0x04, 0x12
        /*00c2*/ 	.short	(.L_33 - .L_32)
	.align		4
.L_32:
        /*00c4*/ 	.word	index@(_Z18store_ea_es_and_ewiiPiS_S_S_S_S_S_)
        /*00c8*/ 	.word	0x00000000


	//----- nvinfo : EIATTR_MIN_STACK_SIZE
	.align		4
.L_33:
        /*00cc*/ 	.byte	0x04, 0x12
        /*00ce*/ 	.short	(.L_35 - .L_34)
	.align		4
.L_34:
        /*00d0*/ 	.word	index@(_Z8update_viiiPi)
        /*00d4*/ 	.word	0x00000000


	//----- nvinfo : EIATTR_MIN_STACK_SIZE
	.align		4
.L_35:
        /*00d8*/ 	.byte	0x04, 0x12
        /*00da*/ 	.short	(.L_37 - .L_36)
	.align		4
.L_36:
        /*00dc*/ 	.word	index@(_Z5relaxiPiS_S_S_PbS_)
        /*00e0*/ 	.word	0x00000000


	//----- nvinfo : EIATTR_MIN_STACK_SIZE
	.align		4
.L_37:
        /*00e4*/ 	.byte	0x04, 0x12
        /*00e6*/ 	.short	(.L_39 - .L_38)
	.align		4
.L_38:
        /*00e8*/ 	.word	index@(_Z9thresholdiPiS_S_S_PbS_)
        /*00ec*/ 	.word	0x00000000


	//----- nvinfo : EIATTR_MIN_STACK_SIZE
	.align		4
.L_39:
        /*00f0*/ 	.byte	0x04, 0x12
        /*00f2*/ 	.short	(.L_41 - .L_40)
	.align		4
.L_40:
        /*00f4*/ 	.word	index@(_Z10initialiseiPiPb)
        /*00f8*/ 	.word	0x00000000
.L_41:


//--------------------- .nv.compat                --------------------------
	.section	.nv.compat,"",@"SHT_CUDA_COMPAT_INFO"
	.align	4
        /*0000*/ 	.byte	0x02, 0x09, 0x00, 0x00, 0x02, 0x02, 0x01, 0x00, 0x02, 0x05, 0x05, 0x00, 0x03, 0x07, 0x01, 0x01
        /*0010*/ 	.byte	0x02, 0x03, 0x00, 0x00, 0x02, 0x06, 0x01, 0x00, 0x04, 0x0b, 0x08, 0x00, 0x09, 0x00, 0x00, 0x00
        /*0020*/ 	.byte	0x00, 0x00, 0x00, 0x00


//--------------------- .nv.info._Z15find_edge_indexiiiPiS_S_S_ --------------------------
	.section	.nv.info._Z15find_edge_indexiiiPiS_S_S_,"",@"SHT_CUDA_INFO"
	.sectionflags	@""
	.align	4


	//----- nvinfo : EIATTR_CUDA_API_VERSION
	.align		4
        /*0000*/ 	.byte	0x04, 0x37
        /*0002*/ 	.short	(.L_43 - .L_42)
.L_42:
        /*0004*/ 	.word	0x00000082


	//----- nvinfo : EIATTR_KPARAM_INFO
	.align		4
.L_43:
        /*0008*/ 	.byte	0x04, 0x17
        /*000a*/ 	.short	(.L_45 - .L_44)
.L_44:
        /*000c*/ 	.word	0x00000000
        /*0010*/ 	.short	0x0006
        /*0012*/ 	.short	0x0028
        /*0014*/ 	.byte	0x00, 0xf5, 0x21, 0x00


	//----- nvinfo : EIATTR_KPARAM_INFO
	.align		4
.L_45:
        /*0018*/ 	.byte	0x04, 0x17
        /*001a*/ 	.short	(.L_47 - .L_46)
.L_46:
        /*001c*/ 	.word	0x00000000
        /*0020*/ 	.short	0x0005
        /*0022*/ 	.short	0x0020
        /*0024*/ 	.byte	0x00, 0xf5, 0x21, 0x00


	//----- nvinfo : EIATTR_KPARAM_INFO
	.align		4
.L_47:
        /*0028*/ 	.byte	0x04, 0x17
        /*002a*/ 	.short	(.L_49 - .L_48)
.L_48:
        /*002c*/ 	.word	0x00000000
        /*0030*/ 	.short	0x0004
        /*0032*/ 	.short	0x0018
        /*0034*/ 	.byte	0x00, 0xf5, 0x21, 0x00


	//----- nvinfo : EIATTR_KPARAM_INFO
	.align		4
.L_49:
        /*0038*/ 	.byte	0x04, 0x17
        /*003a*/ 	.short	(.L_51 - .L_50)
.L_50:
        /*003c*/ 	.word	0x00000000
        /*0040*/ 	.short	0x0003
        /*0042*/ 	.short	0x0010
        /*0044*/ 	.byte	0x00, 0xf5, 0x21, 0x00


	//----- nvinfo : EIATTR_KPARAM_INFO
	.align		4
.L_51:
        /*0048*/ 	.byte	0x04, 0x17
        /*004a*/ 	.short	(.L_53 - .L_52)
.L_52:
        /*004c*/ 	.word	0x00000000
        /*0050*/ 	.short	0x0002
        /*0052*/ 	.short	0x0008
        /*0054*/ 	.byte	0x00, 0xf0, 0x11, 0x00


	//----- nvinfo : EIATTR_KPARAM_INFO
	.align		4
.L_53:
        /*0058*/ 	.byte	0x04, 0x17
        /*005a*/ 	.short	(.L_55 - .L_54)
.L_54:
        /*005c*/ 	.word	0x00000000
        /*0060*/ 	.short	0x0001
        /*0062*/ 	.short	0x0004
        /*0064*/ 	.byte	0x00, 0xf0, 0x11, 0x00


	//----- nvinfo : EIATTR_KPARAM_INFO
	.align		4
.L_55:
        /*0068*/ 	.byte	0x04, 0x17
        /*006a*/ 	.short	(.L_57 - .L_56)
.L_56:
        /*006c*/ 	.word	0x00000000
        /*0070*/ 	.short	0x0000
        /*0072*/ 	.short	0x0000
        /*0074*/ 	.byte	0x00, 0xf0, 0x11, 0x00


	//----- nvinfo : EIATTR_SPARSE_MMA_MASK
	.align		4
.L_57:
        /*0078*/ 	.byte	0x03, 0x50
        /*007a*/ 	.short	0x0000


	//----- nvinfo : EIATTR_MAXREG_COUNT
	.align		4
        /*007c*/ 	.byte	0x03, 0x1b
        /*007e*/ 	.short	0x00ff


	//----- nvinfo : EIATTR_MERCURY_ISA_VERSION
	.align		4
        /*0080*/ 	.byte	0x03, 0x5f
        /*0082*/ 	.short	0x0101


	//----- nvinfo : EIATTR_VRC_CTA_INIT_COUNT
	.align		4
        /*0084*/ 	.byte	0x02, 0x4a
	.zero		1
	.zero		1


	//----- nvinfo : EIATTR_EXIT_INSTR_OFFSETS
	.align		4
        /*0088*/ 	.byte	0x04, 0x1c
        /*008a*/ 	.short	(.L_59 - .L_58)


	//   ....[0]....
.L_58:
        /*008c*/ 	.word	0x000000b0


	//   ....[1]....
        /*0090*/ 	.word	0x00000230


	//----- nvinfo : EIATTR_CRS_STACK_SIZE
	.align		4
.L_59:
        /*0094*/ 	.byte	0x04, 0x1e
        /*0096*/ 	.short	(.L_61 - .L_60)
.L_60:
        /*0098*/ 	.word	0x00000000


	//----- nvinfo : EIATTR_CBANK_PARAM_SIZE
	.align		4
.L_61:
        /*009c*/ 	.byte	0x03, 0x19
        /*009e*/ 	.short	0x0030


	//----- nvinfo : EIATTR_PARAM_CBANK
	.align		4
        /*00a0*/ 	.byte	0x04, 0x0a
        /*00a2*/ 	.short	(.L_63 - .L_62)
	.align		4
.L_62:
        /*00a4*/ 	.word	index@(.nv.constant0._Z15find_edge_indexiiiPiS_S_S_)
        /*00a8*/ 	.short	0x0380
        /*00aa*/ 	.short	0x0030


	//----- nvinfo : EIATTR_SW_WAR
	.align		4
.L_63:
        /*00ac*/ 	.byte	0x04, 0x36
        /*00ae*/ 	.short	(.L_65 - .L_64)
.L_64:
        /*00b0*/ 	.word	0x00000008
.L_65:


//--------------------- .nv.info._Z19update_ea_es_and_ewiiiPiS_S_S_S_S_S_ --------------------------
	.section	.nv.info._Z19update_ea_es_and_ewiiiPiS_S_S_S_S_S_,"",@"SHT_CUDA_INFO"
	.sectionflags	@""
	.align	4


	//----- nvinfo : EIATTR_CUDA_API_VERSION
	.align		4
        /*0000*/ 	.byte	0x04, 0x37
        /*0002*/ 	.short	(.L_67 - .L_66)
.L_66:
        /*0004*/ 	.word	0x00000082


	//----- nvinfo : EIATTR_KPARAM_INFO
	.align		4
.L_67:
        /*0008*/ 	.byte	0x04, 0x17
        /*000a*/ 	.short	(.L_69 - .L_68)
.L_68:
        /*000c*/ 	.word	0x00000000
        /*0010*/ 	.short	0x0009
        /*0012*/ 	.short	0x0040
        /*0014*/ 	.byte	0x00, 0xf5, 0x21, 0x00


	//----- nvinfo : EIATTR_KPARAM_INFO
	.align		4
.L_69:
        /*0018*/ 	.byte	0x04, 0x17
        /*001a*/ 	.short	(.L_71 - .L_70)
.L_70:
        /*001c*/ 	.word	0x00000000
        /*0020*/ 	.short	0x0008
        /*0022*/ 	.short	0x0038
        /*0024*/ 	.byte	0x00, 0xf5, 0x21, 0x00


	//----- nvinfo : EIATTR_KPARAM_INFO
	.align		4
.L_71:
        /*0028*/ 	.byte	0x04, 0x17
        /*002a*/ 	.short	(.L_73 - .L_72)
.L_72:
        /*002c*/ 	.word	0x00000000
        /*0030*/ 	.short	0x0007
        /*0032*/ 	.short	0x0030
        /*0034*/ 	.byte	0x00, 0xf5, 0x21, 0x00


	//----- nvinfo : EIATTR_KPARAM_INFO
	.align		4
.L_73:
        /*0038*/ 	.byte	0x04, 0x17
        /*003a*/ 	.short	(.L_75 - .L_74)
.L_74:
        /*003c*/ 	.word	0x00000000
        /*0040*/ 	.short	0x0006
        /*0042*/ 	.short	0x0028
        /*0044*/ 	.byte	0x00, 0xf5, 0x21, 0x00


	//----- nvinfo : EIATTR_KPARAM_INFO
	.align		4
.L_75:
        /*0048*/ 	.byte	0x04, 0x17
        /*004a*/ 	.short	(.L_77 - .L_76)
.L_76:
        /*004c*/ 	.word	0x00000000
        /*0050*/ 	.short	0x0005
        /*0052*/ 	.short	0x0020
        /*0054*/ 	.byte	0x00, 0xf5, 0x21, 0x00


	//----- nvinfo : EIATTR_KPARAM_INFO
	.align		4
.L_77:
        /*0058*/ 	.byte	0x04, 0x17
        /*005a*/ 	.short	(.L_79 - .L_78)
.L_78:
        /*005c*/ 	.word	0x00000000
        /*0060*/ 	.short	0x0004
        /*0062*/ 	.short	0x0018
        /*0064*/ 	.byte	0x00, 0xf5, 0x21, 0x00


	//----- nvinfo : EIATTR_KPARAM_INFO
	.align		4
.L_79:
        /*0068*/ 	.byte	0x04, 0x17
        /*006a*/ 	.short	(.L_81 - .L_80)
.L_80:
        /*006c*/ 	.word	0x00000000
        /*0070*/ 	.short	0x0003
        /*0072*/ 	.short	0x0010
        /*0074*/ 	.byte	0x00, 0xf5, 0x21, 0x00


	//----- nvinfo : EIATTR_KPARAM_INFO
	.align		4
.L_81:
        /*0078*/ 	.byte	0x04, 0x17
        /*007a*/ 	.short	(.L_83 - .L_82)
.L_82:
        /*007c*/ 	.word	0x00000000
        /*0080*/ 	.short	0x0002
        /*0082*/ 	.short	0x0008
        /*0084*/ 	.byte	0x00, 0xf0, 0x11, 0x00


	//----- nvinfo : EIATTR_KPARAM_INFO
	.align		4
.L_83:
        /*0088*/ 	.byte	0x04, 0x17
        /*008a*/ 	.short	(.L_85 - .L_84)
.L_84:
        /*008c*/ 	.word	0x00000000
        /*0090*/ 	.short	0x0001
        /*0092*/ 	.short	0x0004
        /*0094*/ 	.byte	0x00, 0xf0, 0x11, 0x00


	//----- nvinfo : EIATTR_KPARAM_INFO
	.align		4
.L_85:
        /*0098*/ 	.byte	0x04, 0x17
        /*009a*/ 	.short	(.L_87 - .L_86)
.L_86:
        /*009c*/ 	.word	0x00000000
        /*00a0*/ 	.short	0x0000
        /*00a2*/ 	.short	0x0000
        /*00a4*/ 	.byte	0x00, 0xf0, 0x11, 0x00


	//----- nvinfo : EIATTR_SPARSE_MMA_MASK
	.align		4
.L_87:
        /*00a8*/ 	.byte	0x03, 0x50
        /*00aa*/ 	.short	0x0000


	//----- nvinfo : EIATTR_MAXREG_COUNT
	.align		4
        /*00ac*/ 	.byte	0x03, 0x1b
        /*00ae*/ 	.short	0x00ff


	//----- nvinfo : EIATTR_MERCURY_ISA_VERSION
	.align		4
        /*00b0*/ 	.byte	0x03, 0x5f
        /*00b2*/ 	.short	0x0101


	//----- nvinfo : EIATTR_VRC_CTA_INIT_COUNT
	.align		4
        /*00b4*/ 	.byte	0x02, 0x4a
	.zero		1
	.zero		1


	//----- nvinfo : EIATTR_EXIT_INSTR_OFFSETS
	.align		4
        /*00b8*/ 	.byte	0x04, 0x1c
        /*00ba*/ 	.short	(.L_89 - .L_88)


	//   ....[0]....
.L_88:
        /*00bc*/ 	.word	0x000000b0


	//   ....[1]....
        /*00c0*/ 	.word	0x000002c0


	//----- nvinfo : EIATTR_CRS_STACK_SIZE
	.align		4
.L_89:
        /*00c4*/ 	.byte	0x04, 0x1e
        /*00c6*/ 	.short	(.L_91 - .L_90)
.L_90:
        /*00c8*/ 	.word	0x00000000


	//----- nvinfo : EIATTR_CBANK_PARAM_SIZE
	.align		4
.L_91:
        /*00cc*/ 	.byte	0x03, 0x19
        /*00ce*/ 	.short	0x0048


	//----- nvinfo : EIATTR_PARAM_CBANK
	.align		4
        /*00d0*/ 	.byte	0x04, 0x0a
        /*00d2*/ 	.short	(.L_93 - .L_92)
	.align		4
.L_92:
        /*00d4*/ 	.word	index@(.nv.constant0._Z19update_ea_es_and_ewiiiPiS_S_S_S_S_S_)
        /*00d8*/ 	.short	0x0380
        /*00da*/ 	.short	0x0048


	//----- nvinfo : EIATTR_SW_WAR
	.align		4
.L_93:
        /*00dc*/ 	.byte	0x04, 0x36
        /*00de*/ 	.short	(.L_95 - .L_94)
.L_94:
        /*00e0*/ 	.word	0x00000008
.L_95:


//--------------------- .nv.info._Z18store_ea_es_and_ewiiPiS_S_S_S_S_S_ --------------------------
	.section	.nv.info._Z18store_ea_es_and_ewiiPiS_S_S_S_S_S_,"",@"SHT_CUDA_INFO"
	.sectionflags	@""
	.align	4


	//----- nvinfo : EIATTR_CUDA_API_VERSION
	.align		4
        /*0000*/ 	.byte	0x04, 0x37
        /*0002*/ 	.short	(.L_97 - .L_96)
.L_96:
        /*0004*/ 	.word	0x00000082


	//----- nvinfo : EIATTR_KPARAM_INFO
	.align		4
.L_97:
        /*0008*/ 	.byte	0x04, 0x17
        /*000a*/ 	.short	(.L_99 - .L_98)
.L_98:
        /*000c*/ 	.word	0x00000000
        /*0010*/ 	.short	0x0008
        /*0012*/ 	.short	0x0038
        /*0014*/ 	.byte	0x00, 0xf5, 0x21, 0x00


	//----- nvinfo : EIATTR_KPARAM_INFO
	.align		4
.L_99:
        /*0018*/ 	.byte	0x04, 0x17
        /*001a*/ 	.short	(.L_101 - .L_100)
.L_100:
        /*001c*/ 	.word	0x00000000
        /*0020*/ 	.short	0x0007
        /*0022*/ 	.short	0x0030
        /*0024*/ 	.byte	0x00, 0xf5, 0x21, 0x00


	//----- nvinfo : EIATTR_KPARAM_INFO
	.align		4
.L_101:
        /*0028*/ 	.byte	0x04, 0x17
        /*002a*/ 	.short	(.L_103 - .L_102)
.L_102:
        /*002c*/ 	.word	0x00000000
        /*0030*/ 	.short	0x0006
        /*0032*/ 	.short	0x0028
        /*0034*/ 	.byte	0x00, 0xf5, 0x21, 0x00


	//----- nvinfo : EIATTR_KPARAM_INFO
	.align		4
.L_103:
        /*0038*/ 	.byte	0x04, 0x17
        /*003a*/ 	.short	(.L_105 - .L_104)
.L_104:
        /*003c*/ 	.word	0x00000000
        /*0040*/ 	.short	0x0005
        /*0042*/ 	.short	0x0020
        /*0044*/ 	.byte	0x00, 0xf5, 0x21, 0x00


	//----- nvinfo : EIATTR_KPARAM_INFO
	.align		4
.L_105:
        /*0048*/ 	.byte	0x04, 0x17
        /*004a*/ 	.short	(.L_107 - .L_106)
.L_106:
        /*004c*/ 	.word	0x00000000
        /*0050*/ 	.short	0x0004
        /*0052*/ 	.short	0x0018
        /*0054*/ 	.byte	0x00, 0xf5, 0x21, 0x00


	//----- nvinfo : EIATTR_KPARAM_INFO
	.align		4
.L_107:
        /*0058*/ 	.byte	0x04, 0x17
        /*005a*/ 	.short	(.L_109 - .L_108)
.L_108:
        /*005c*/ 	.word	0x00000000
        /*0060*/ 	.short	0x0003
        /*0062*/ 	.short	0x0010
        /*0064*/ 	.byte	0x00, 0xf5, 0x21, 0x00


	//----- nvinfo : EIATTR_KPARAM_INFO
	.align		4
.L_109:
        /*0068*/ 	.byte	0x04, 0x17
        /*006a*/ 	.short	(.L_111 - .L_110)
.L_110:
        /*006c*/ 	.word	0x00000000
        /*0070*/ 	.short	0x0002
        /*0072*/ 	.short	0x0008
        /*0074*/ 	.byte	0x00, 0xf5, 0x21, 0x00


	//----- nvinfo : EIATTR_KPARAM_INFO
	.align		4
.L_111:
        /*0078*/ 	.byte	0x04, 0x17
        /*007a*/ 	.short	(.L_113 - .L_112)
.L_112:
        /*007c*/ 	.word	0x00000000
        /*0080*/ 	.short	0x0001
        /*0082*/ 	.short	0x0004
        /*0084*/ 	.byte	0x00, 0xf0, 0x11, 0x00


	//----- nvinfo : EIATTR_KPARAM_INFO
	.align		4
.L_113:
        /*0088*/ 	.byte	0x04, 0x17
        /*008a*/ 	.short	(.L_115 - .L_114)
.L_114:
        /*008c*/ 	.word	0x00000000
        /*0090*/ 	.short	0x0000
        /*0092*/ 	.short	0x0000
        /*0094*/ 	.byte	0x00, 0xf0, 0x11, 0x00


	//----- nvinfo : EIATTR_SPARSE_MMA_MASK
	.align		4
.L_115:
        /*0098*/ 	.byte	0x03, 0x50
        /*009a*/ 	.short	0x0000


	//----- nvinfo : EIATTR_MAXREG_COUNT
	.align		4
        /*009c*/ 	.byte	0x03, 0x1b
        /*009e*/ 	.short	0x00ff


	//----- nvinfo : EIATTR_MERCURY_ISA_VERSION
	.align		4
        /*00a0*/ 	.byte	0x03, 0x5f
        /*00a2*/ 	.short	0x0101


	//----- nvinfo : EIATTR_VRC_CTA_INIT_COUNT
	.align		4
        /*00a4*/ 	.byte	0x02, 0x4a
	.zero		1
	.zero		1


	//----- nvinfo : EIATTR_EXIT_INSTR_OFFSETS
	.align		4
        /*00a8*/ 	.byte	0x04, 0x1c
        /*00aa*/ 	.short	(.L_117 - .L_116)


	//   ....[0]....
.L_116:
        /*00ac*/ 	.word	0x000000b0


	//   ....[1]....
        /*00b0*/ 	.word	0x000002a0


	//----- nvinfo : EIATTR_CRS_STACK_SIZE
	.align		4
.L_117:
        /*00b4*/ 	.byte	0x04, 0x1e
        /*00b6*/ 	.short	(.L_119 - .L_118)
.L_118:
        /*00b8*/ 	.word	0x00000000


	//----- nvinfo : EIATTR_CBANK_PARAM_SIZE
	.align		4
.L_119:
        /*00bc*/ 	.byte	0x03, 0x19
        /*00be*/ 	.short	0x0040


	//----- nvinfo : EIATTR_PARAM_CBANK
	.align		4
        /*00c0*/ 	.byte	0x04, 0x0a
        /*00c2*/ 	.short	(.L_121 - .L_120)
	.align		4
.L_120:
        /*00c4*/ 	.word	index@(.nv.constant0._Z18store_ea_es_and_ewiiPiS_S_S_S_S_S_)
        /*00c8*/ 	.short	0x0380
        /*00ca*/ 	.short	0x0040


	//----- nvinfo : EIATTR_SW_WAR
	.align		4
.L_121:
        /*00cc*/ 	.byte	0x04, 0x36
        /*00ce*/ 	.short	(.L_123 - .L_122)
.L_122:
        /*00d0*/ 	.word	0x00000008
.L_123:


//--------------------- .nv.info._Z8update_viiiPi --------------------------
	.section	.nv.info._Z8update_viiiPi,"",@"SHT_CUDA_INFO"
	.sectionflags	@""
	.align	4


	//----- nvinfo : EIATTR_CUDA_API_VERSION
	.align		4
        /*0000*/ 	.byte	0x04, 0x37
        /*0002*/ 	.short	(.L_125 - .L_124)
.L_124:
        /*0004*/ 	.word	0x00000082


	//----- nvinfo : EIATTR_KPARAM_INFO
	.align		4
.L_125:
        /*0008*/ 	.byte	0x04, 0x17
        /*000a*/ 	.short	(.L_127 - .L_126)
.L_126:
        /*000c*/ 	.word	0x00000000
        /*0010*/ 	.short	0x0003
        /*0012*/ 	.short	0x0010
        /*0014*/ 	.byte	0x00, 0xf5, 0x21, 0x00


	//----- nvinfo : EIATTR_KPARAM_INFO
	.align		4
.L_127:
        /*0018*/ 	.byte	0x04, 0x17
        /*001a*/ 	.short	(.L_129 - .L_128)
.L_128:
        /*001c*/ 	.word	0x00000000
        /*0020*/ 	.short	0x0002
        /*0022*/ 	.short	0x0008
        /*0024*/ 	.byte	0x00, 0xf0, 0x11, 0x00


	//----- nvinfo : EIATTR_KPARAM_INFO
	.align		4
.L_129:
        /*0028*/ 	.byte	0x04, 0x17
        /*002a*/ 	.short	(.L_131 - .L_130)
.L_130:
        /*002c*/ 	.word	0x00000000
        /*0030*/ 	.short	0x0001
        /*0032*/ 	.short	0x0004
        /*0034*/ 	.byte	0x00, 0xf0, 0x11, 0x00


	//----- nvinfo : EIATTR_KPARAM_INFO
	.align		4
.L_131:
        /*0038*/ 	.byte	0x04, 0x17
        /*003a*/ 	.short	(.L_133 - .L_132)
.L_132:
        /*003c*/ 	.word	0x00000000
        /*0040*/ 	.short	0x0000
        /*0042*/ 	.short	0x0000
        /*0044*/ 	.byte	0x00, 0xf0, 0x11, 0x00


	//----- nvinfo : EIATTR_SPARSE_MMA_MASK
	.align		4
.L_133:
        /*0048*/ 	.byte	0x03, 0x50
        /*004a*/ 	.short	0x0000


	//----- nvinfo : EIATTR_MAXREG_COUNT
	.align		4
        /*004c*/ 	.byte	0x03, 0x1b
        /*004e*/ 	.short	0x00ff


	//----- nvinfo : EIATTR_MERCURY_ISA_VERSION
	.align		4
        /*0050*/ 	.byte	0x03, 0x5f
        /*0052*/ 	.short	0x0101


	//----- nvinfo : EIATTR_VRC_CTA_INIT_COUNT
	.align		4
        /*0054*/ 	.byte	0x02, 0x4a
	.zero		1
	.zero		1


	//----- nvinfo : EIATTR_EXIT_INSTR_OFFSETS
	.align		4
        /*0058*/ 	.byte	0x04, 0x1c
        /*005a*/ 	.short	(.L_135 - .L_134)


	//   ....[0]....
.L_134:
        /*005c*/ 	.word	0x00000070


	//   ....[1]....
        /*0060*/ 	.word	0x000001a0


	//----- nvinfo : EIATTR_CRS_STACK_SIZE
	.align		4
.L_135:
        /*0064*/ 	.byte	0x04, 0x1e
        /*0066*/ 	.short	(.L_137 - .L_136)
.L_136:
        /*0068*/ 	.word	0x00000000


	//----- nvinfo : EIATTR_CBANK_PARAM_SIZE
	.align		4
.L_137:
        /*006c*/ 	.byte	0x03, 0x19
        /*006e*/ 	.short	0x0018


	//----- nvinfo : EIATTR_PARAM_CBANK
	.align		4
        /*0070*/ 	.byte	0x04, 0x0a
        /*0072*/ 	.short	(.L_139 - .L_138)
	.align		4
.L_138:
        /*0074*/ 	.word	index@(.nv.constant0._Z8update_viiiPi)
        /*0078*/ 	.short	0x0380
        /*007a*/ 	.short	0x0018


	//----- nvinfo : EIATTR_SW_WAR
	.align		4
.L_139:
        /*007c*/ 	.byte	0x04, 0x36
        /*007e*/ 	.short	(.L_141 - .L_140)
.L_140:
        /*0080*/ 	.word	0x00000008
.L_141:


//--------------------- .nv.info._Z5relaxiPiS_S_S_PbS_ --------------------------
	.section	.nv.info._Z5relaxiPiS_S_S_PbS_,"",@"SHT_CUDA_INFO"
	.sectionflags	@""
	.align	4


	//----- nvinfo : EIATTR_CUDA_API_VERSION
	.align		4
        /*0000*/ 	.byte	0x04, 0x37
        /*0002*/ 	.short	(.L_143 - .L_142)
.L_142:
        /*0004*/ 	.word	0x00000082


	//----- nvinfo : EIATTR_KPARAM_INFO
	.align		4
.L_143:
        /*0008*/ 	.byte	0x04, 0x17
        /*000a*/ 	.short	(.L_145 - .L_144)
.L_144:
        /*000c*/ 	.word	0x00000000
        /*0010*/ 	.short	0x0006
        /*0012*/ 	.short	0x0030
        /*0014*/ 	.byte	0x00, 0xf5, 0x21, 0x00


	//----- nvinfo : EIATTR_KPARAM_INFO
	.align		4
.L_145:
        /*0018*/ 	.byte	0x04, 0x17
        /*001a*/ 	.short	(.L_147 - .L_146)
.L_146:
        /*001c*/ 	.word	0x00000000
        /*0020*/ 	.short	0x0005
        /*0022*/ 	.short	0x0028
        /*0024*/ 	.byte	0x00, 0xf5, 0x21, 0x00


	//----- nvinfo : EIATTR_KPARAM_INFO
	.align		4
.L_147:
        /*0028*/ 	.byte	0x04, 0x17
        /*002a*/ 	.short	(.L_149 - .L_148)
.L_148:
        /*002c*/ 	.word	0x00000000
        /*0030*/ 	.short	0x0004
        /*0032*/ 	.short	0x0020
        /*0034*/ 	.byte	0x00, 0xf5, 0x21, 0x00


	//----- nvinfo : EIATTR_KPARAM_INFO
	.align		4
.L_149:
        /*0038*/ 	.byte	0x04, 0x17
        /*003a*/ 	.short	(.L_151 - .L_150)
.L_150:
        /*003c*/ 	.word	0x00000000
        /*0040*/ 	.short	0x0003
        /*0042*/ 	.short	0x0018
        /*0044*/ 	.byte	0x00, 0xf5, 0x21, 0x00


	//----- nvinfo : EIATTR_KPARAM_INFO
	.align		4
.L_151:
        /*0048*/ 	.byte	0x04, 0x17
        /*004a*/ 	.short	(.L_153 - .L_152)
.L_152:
        /*004c*/ 	.word	0x00000000
        /*0050*/ 	.short	0x0002
        /*0052*/ 	.short	0x0010
        /*0054*/ 	.byte	0x00, 0xf5, 0x21, 0x00


	//----- nvinfo : EIATTR_KPARAM_INFO
	.align		4
.L_153:
        /*0058*/ 	.byte	0x04, 0x17
        /*005a*/ 	.short	(.L_155 - .L_154)
.L_154:
        /*005c*/ 	.word	0x00000000
        /*0060*/ 	.short	0x0001
        /*0062*/ 	.short	0x0008
        /*0064*/ 	.byte	0x00, 0xf5, 0x21, 0x00


	//----- nvinfo : EIATTR_KPARAM_INFO
	.align		4
.L_155:
        /*0068*/ 	.byte	0x04, 0x17
        /*006a*/ 	.short	(.L_157 - .L_156)
.L_156:
        /*006c*/ 	.word	0x00000000
        /*0070*/ 	.short	0x0000
        /*0072*/ 	.short	0x0000
        /*0074*/ 	.byte	0x00, 0xf0, 0x11, 0x00


	//----- nvinfo : EIATTR_SPARSE_MMA_MASK
	.align		4
.L_157:
        /*0078*/ 	.byte	0x03, 0x50
        /*007a*/ 	.short	0x0000


	//----- nvinfo : EIATTR_MAXREG_COUNT
	.align		4
        /*007c*/ 	.byte	0x03, 0x1b
        /*007e*/ 	.short	0x00ff


	//----- nvinfo : EIATTR_MERCURY_ISA_VERSION
	.align		4
        /*0080*/ 	.byte	0x03, 0x5f
        /*0082*/ 	.short	0x0101


	//----- nvinfo : EIATTR_VRC_CTA_INIT_COUNT
	.align		4
        /*0084*/ 	.byte	0x02, 0x4a
	.zero		1
	.zero		1


	//----- nvinfo : EIATTR_EXIT_INSTR_OFFSETS
	.align		4
        /*0088*/ 	.byte	0x04, 0x1c
        /*008a*/ 	.short	(.L_159 - .L_158)


	//   ....[0]....
.L_158:
        /*008c*/ 	.word	0x00000070


	//   ....[1]....
        /*0090*/ 	.word	0x00000340


	//----- nvinfo : EIATTR_CRS_STACK_SIZE
	.align		4
.L_159:
        /*0094*/ 	.byte	0x04, 0x1e
        /*0096*/ 	.short	(.L_161 - .L_160)
.L_160:
        /*0098*/ 	.word	0x00000000


	//----- nvinfo : EIATTR_CBANK_PARAM_SIZE
	.align		4
.L_161:
        /*009c*/ 	.byte	0x03, 0x19
        /*009e*/ 	.short	0x0038


	//----- nvinfo : EIATTR_PARAM_CBANK
	.align		4
        /*00a0*/ 	.byte	0x04, 0x0a
        /*00a2*/ 	.short	(.L_163 - .L_162)
	.align		4
.L_162:
        /*00a4*/ 	.word	index@(.nv.constant0._Z5relaxiPiS_S_S_PbS_)
        /*00a8*/ 	.short	0x0380
        /*00aa*/ 	.short	0x0038


	//----- nvinfo : EIATTR_SW_WAR
	.align		4
.L_163:
        /*00ac*/ 	.byte	0x04, 0x36
        /*00ae*/ 	.short	(.L_165 - .L_164)
.L_164:
        /*00b0*/ 	.word	0x00000008
.L_165:


//--------------------- .nv.info._Z9thresholdiPiS_S_S_PbS_ --------------------------
	.section	.nv.info._Z9thresholdiPiS_S_S_PbS_,"",@"SHT_CUDA_INFO"
	.sectionflags	@""
	.align	4


	//----- nvinfo : EIATTR_CUDA_API_VERSION
	.align		4
        /*0000*/ 	.byte	0x04, 0x37
        /*0002*/ 	.short	(.L_167 - .L_166)
.L_166:
        /*0004*/ 	.word	0x00000082


	//----- nvinfo : EIATTR_KPARAM_INFO
	.align		4
.L_167:
        /*0008*/ 	.byte	0x04, 0x17
        /*000a*/ 	.short	(.L_169 - .L_168)
.L_168:
        /*000c*/ 	.word	0x00000000
        /*0010*/ 	.short	0x0006
        /*0012*/ 	.short	0x0030
        /*0014*/ 	.byte	0x00, 0xf5, 0x21, 0x00


	//----- nvinfo : EIATTR_KPARAM_INFO
	.align		4
.L_169:
        /*0018*/ 	.byte	0x04, 0x17
        /*001a*/ 	.short	(.L_171 - .L_170)
.L_170:
        /*001c*/ 	.word	0x00000000
        /*0020*/ 	.short	0x0005
        /*0022*/ 	.short	0x0028
        /*0024*/ 	.byte	0x00, 0xf5, 0x21, 0x00


	//----- nvinfo : EIATTR_KPARAM_INFO
	.align		4
.L_171:
        /*0028*/ 	.byte	0x04, 0x17
        /*002a*/ 	.short	(.L_173 - .L_172)
.L_172:
        /*002c*/ 	.word	0x00000000
        /*0030*/ 	.short	0x0004
        /*0032*/ 	.short	0x0020
        /*0034*/ 	.byte	0x00, 0xf5, 0x21, 0x00


	//----- nvinfo : EIATTR_KPARAM_INFO
	.align		4
.L_173:
        /*0038*/ 	.byte	0x04, 0x17
        /*003a*/ 	.short	(.L_175 - .L_174)
.L_174:
        /*003c*/ 	.word	0x00000000
        /*0040*/ 	.short	0x0003
        /*0042*/ 	.short	0x0018
        /*0044*/ 	.byte	0x00, 0xf5, 0x21, 0x00


	//----- nvinfo : EIATTR_KPARAM_INFO
	.align		4
.L_175:
        /*0048*/ 	.byte	0x04, 0x17
        /*004a*/ 	.short	(.L_177 - .L_176)
.L_176:
        /*004c*/ 	.word	0x00000000
        /*0050*/ 	.short	0x0002
        /*0052*/ 	.short	0x0010
        /*0054*/ 	.byte	0x00, 0xf5, 0x21, 0x00


	//----- nvinfo : EIATTR_KPARAM_INFO
	.align		4
.L_177:
        /*0058*/ 	.byte	0x04, 0x17
        /*005a*/ 	.short	(.L_179 - .L_178)
.L_178:
        /*005c*/ 	.word	0x00000000
        /*0060*/ 	.short	0x0001
        /*0062*/ 	.short	0x0008
        /*0064*/ 	.byte	0x00, 0xf5, 0x21, 0x00


	//----- nvinfo : EIATTR_KPARAM_INFO
	.align		4
.L_179:
        /*0068*/ 	.byte	0x04, 0x17
        /*006a*/ 	.short	(.L_181 - .L_180)
.L_180:
        /*006c*/ 	.word	0x00000000
        /*0070*/ 	.short	0x0000
        /*0072*/ 	.short	0x0000
        /*0074*/ 	.byte	0x00, 0xf0, 0x11, 0x00


	//----- nvinfo : EIATTR_SPARSE_MMA_MASK
	.align		4
.L_181:
        /*0078*/ 	.byte	0x03, 0x50
        /*007a*/ 	.short	0x0000


	//----- nvinfo : EIATTR_MAXREG_COUNT
	.align		4
        /*007c*/ 	.byte	0x03, 0x1b
        /*007e*/ 	.short	0x00ff


	//----- nvinfo : EIATTR_MERCURY_ISA_VERSION
	.align		4
        /*0080*/ 	.byte	0x03, 0x5f
        /*0082*/ 	.short	0x0101


	//----- nvinfo : EIATTR_INT_WARP_WIDE_INSTR_OFFSETS
	.align		4
        /*0084*/ 	.byte	0x04, 0x31
        /*0086*/ 	.short	(.L_183 - .L_182)


	//   ....[0]....
.L_182:
        /*0088*/ 	.word	0x000002d0


	//   ....[1]....
        /*008c*/ 	.word	0x00000320


	//----- nvinfo : EIATTR_VRC_CTA_INIT_COUNT
	.align		4
.L_183:
        /*0090*/ 	.byte	0x02, 0x4a
	.zero		1
	.zero		1


	//----- nvinfo : EIATTR_EXIT_INSTR_OFFSETS
	.align		4
        /*0094*/ 	.byte	0x04, 0x1c
        /*0096*/ 	.short	(.L_185 - .L_184)


	//   ....[0]....
.L_184:
        /*0098*/ 	.word	0x00000070


	//   ....[1]....
        /*009c*/ 	.word	0x000003f0


	//----- nvinfo : EIATTR_CRS_STACK_SIZE
	.align		4
.L_185:
        /*00a0*/ 	.byte	0x04, 0x1e
        /*00a2*/ 	.short	(.L_187 - .L_186)
.L_186:
        /*00a4*/ 	.word	0x00000000


	//----- nvinfo : EIATTR_CBANK_PARAM_SIZE
	.align		4
.L_187:
        /*00a8*/ 	.byte	0x03, 0x19
        /*00aa*/ 	.short	0x0038


	//----- nvinfo : EIATTR_PARAM_CBANK
	.align		4
        /*00ac*/ 	.byte	0x04, 0x0a
        /*00ae*/ 	.short	(.L_189 - .L_188)
	.align		4
.L_188:
        /*00b0*/ 	.word	index@(.nv.constant0._Z9thresholdiPiS_S_S_PbS_)
        /*00b4*/ 	.short	0x0380
        /*00b6*/ 	.short	0x0038


	//----- nvinfo : EIATTR_SW_WAR
	.align		4
.L_189:
        /*00b8*/ 	.byte	0x04, 0x36
        /*00ba*/ 	.short	(.L_191 - .L_190)
.L_190:
        /*00bc*/ 	.word	0x00000008
.L_191:


//--------------------- .nv.info._Z10initialiseiPiPb --------------------------
	.section	.nv.info._Z10initialiseiPiPb,"",@"SHT_CUDA_INFO"
	.sectionflags	@""
	.align	4


	//----- nvinfo : EIATTR_CUDA_API_VERSION
	.align		4
        /*0000*/ 	.byte	0x04, 0x37
        /*0002*/ 	.short	(.L_193 - .L_192)
.L_192:
        /*0004*/ 	.word	0x00000082


	//----- nvinfo : EIATTR_KPARAM_INFO
	.align		4
.L_193:
        /*0008*/ 	.byte	0x04, 0x17
        /*000a*/ 	.short	(.L_195 - .L_194)
.L_194:
        /*000c*/ 	.word	0x00000000
        /*0010*/ 	.short	0x0002
        /*0012*/ 	.short	0x0010
        /*0014*/ 	.byte	0x00, 0xf5, 0x21, 0x00


	//----- nvinfo : EIATTR_KPARAM_INFO
	.align		4
.L_195:
        /*0018*/ 	.byte	0x04, 0x17
        /*001a*/ 	.short	(.L_197 - .L_196)
.L_196:
        /*001c*/ 	.word	0x00000000
        /*0020*/ 	.short	0x0001
        /*0022*/ 	.short	0x0008
        /*0024*/ 	.byte	0x00, 0xf5, 0x21, 0x00


	//----- nvinfo : EIATTR_KPARAM_INFO
	.align		4
.L_197:
        /*0028*/ 	.byte	0x04, 0x17
        /*002a*/ 	.short	(.L_199 - .L_198)
.L_198:
        /*002c*/ 	.word	0x00000000
        /*0030*/ 	.short	0x0000
        /*0032*/ 	.short	0x0000
        /*0034*/ 	.byte	0x00, 0xf0, 0x11, 0x00


	//----- nvinfo : EIATTR_SPARSE_MMA_MASK
	.align		4
.L_199:
        /*0038*/ 	.byte	0x03, 0x50
        /*003a*/ 	.short	0x0000


	//----- nvinfo : EIATTR_MAXREG_COUNT
	.align		4
        /*003c*/ 	.byte	0x03, 0x1b
        /*003e*/ 	.short	0x00ff


	//----- nvinfo : EIATTR_MERCURY_ISA_VERSION
	.align		4
        /*0040*/ 	.byte	0x03, 0x5f
        /*0042*/ 	.short	0x0101


	//----- nvinfo : EIATTR_VRC_CTA_INIT_COUNT
	.align		4
        /*0044*/ 	.byte	0x02, 0x4a
	.zero		1
	.zero		1


	//----- nvinfo : EIATTR_EXIT_INSTR_OFFSETS
	.align		4
        /*0048*/ 	.byte	0x04, 0x1c
        /*004a*/ 	.short	(.L_201 - .L_200)


	//   ....[0]....
.L_200:
        /*004c*/ 	.word	0x00000070


	//   ....[1]....
        /*0050*/ 	.word	0x000001a0


	//----- nvinfo : EIATTR_CRS_STACK_SIZE
	.align		4
.L_201:
        /*0054*/ 	.byte	0x04, 0x1e
        /*0056*/ 	.short	(.L_203 - .L_202)
.L_202:
        /*0058*/ 	.word	0x00000000


	//----- nvinfo : EIATTR_CBANK_PARAM_SIZE
	.align		4
.L_203:
        /*005c*/ 	.byte	0x03, 0x19
        /*005e*/ 	.short	0x0018


	//----- nvinfo : EIATTR_PARAM_CBANK
	.align		4
        /*0060*/ 	.byte	0x04, 0x0a
        /*0062*/ 	.short	(.L_205 - .L_204)
	.align		4
.L_204:
        /*0064*/ 	.word	index@(.nv.constant0._Z10initialiseiPiPb)
        /*0068*/ 	.short	0x0380
        /*006a*/ 	.short	0x0018


	//----- nvinfo : EIATTR_SW_WAR
	.align		4
.L_205:
        /*006c*/ 	.byte	0x04, 0x36
        /*006e*/ 	.short	(.L_207 - .L_206)
.L_206:
        /*0070*/ 	.word	0x00000008
.L_207:


//--------------------- .nv.callgraph             --------------------------
	.section	.nv.callgraph,"",@"SHT_CUDA_CALLGRAPH"
	.align	4
	.sectionentsize	8
	.align		4
        /*0000*/ 	.word	0x00000000
	.align		4
        /*0004*/ 	.word	0xffffffff
	.align		4
        /*0008*/ 	.word	0x00000000
	.align		4
        /*000c*/ 	.word	0xfffffffe
	.align		4
        /*0010*/ 	.word	0x00000000
	.align		4
        /*0014*/ 	.word	0xfffffffd
	.align		4
        /*0018*/ 	.word	0x00000000
	.align		4
        /*001c*/ 	.word	0xfffffffc


//--------------------- .text._Z15find_edge_indexiiiPiS_S_S_ --------------------------
	.section	.text._Z15find_edge_indexiiiPiS_S_S_,"ax",@progbits
	.align	128
        .global         _Z15find_edge_indexiiiPiS_S_S_
        .type           _Z15find_edge_indexiiiPiS_S_S_,@function
        .size           _Z15find_edge_indexiiiPiS_S_S_,(.L_x_30 - _Z15find_edge_indexiiiPiS_S_S_)
        .other          _Z15find_edge_indexiiiPiS_S_S_,@"STO_CUDA_ENTRY STV_DEFAULT"
_Z15find_edge_indexiiiPiS_S_S_:
.text._Z15find_edge_indexiiiPiS_S_S_:
[----:B------:R-:W-:Y:S08]  /*0000*/  LDC R1, c[0x0][0x37c] ;  /* 0x0000df00ff017b82 */ /* 0x000ff00000000800 */
[----:B------:R-:W0:Y:S01]  /*0010*/  LDC R5, c[0x0][0x380] ;  /* 0x0000e000ff057b82 */ /* 0x000e220000000800 */
[----:B------:R-:W1:Y:S07]  /*0020*/  LDCU.64 UR4, c[0x0][0x358] ;  /* 0x00006b00ff0477ac */ /* 0x000e6e0008000a00 */
[----:B------:R-:W0:Y:S02]  /*0030*/  LDC.64 R2, c[0x0][0x390] ;  /* 0x0000e400ff027b82 */ /* 0x000e240000000a00 */
[----:B0-----:R-:W-:-:S05]  /*0040*/  IMAD.WIDE R2, R5, 0x4, R2 ;  /* 0x0000000405027825 */ /* 0x001fca00078e0202 */
[----:B-1----:R-:W2:Y:S01]  /*0050*/  LDG.E R5, desc[UR4][R2.64] ;  /* 0x0000000402057981 */ /* 0x002ea2000c1e1900 */
[----:B------:R-:W0:Y:S01]  /*0060*/  S2UR UR6, SR_CTAID.X ;  /* 0x00000000000679c3 */ /* 0x000e220000002500 */
[----:B------:R-:W0:Y:S07]  /*0070*/  S2R R0, SR_TID.X ;  /* 0x0000000000007919 */ /* 0x000e2e0000002100 */
[----:B------:R-:W0:Y:S02]  /*0080*/  LDC R13, c[0x0][0x360] ;  /* 0x0000d800ff0d7b82 */ /* 0x000e240000000800 */
[----:B0-----:R-:W-:-:S05]  /*0090*/  IMAD R0, R13, UR6, R0 ;  /* 0x000000060d007c24 */ /* 0x001fca000f8e0200 */
[----:B--2---:R-:W-:-:S13]  /*00a0*/  ISETP.GE.AND P0, PT, R0, R5, PT ;  /* 0x000000050000720c */ /* 0x004fda0003f06270 */
[----:B------:R-:W-:Y:S05]  /*00b0*/  @P0 EXIT ;  /* 0x000000000000094d */ /* 0x000fea0003800000 */
[----:B------:R-:W0:Y:S01]  /*00c0*/  LDC.64 R6, c[0x0][0x398] ;  /* 0x0000e600ff067b82 */ /* 0x000e220000000a00 */
[----:B------:R-:W1:Y:S01]  /*00d0*/  LDCU UR6, c[0x0][0x370] ;  /* 0x00006e00ff0677ac */ /* 0x000e620008000800 */
[----:B------:R-:W-:Y:S01]  /*00e0*/  MOV R11, R5 ;  /* 0x00000005000b7202 */ /* 0x000fe20000000f00 */
[----:B------:R-:W2:Y:S05]  /*00f0*/  LDCU UR7, c[0x0][0x384] ;  /* 0x00007080ff0777ac */ /* 0x000eaa0008000800 */
[----:B------:R-:W3:Y:S01]  /*0100*/  LDC.64 R8, c[0x0][0x3a0] ;  /* 0x0000e800ff087b82 */ /* 0x000ee20000000a00 */
[----:B------:R-:W4:Y:S01]  /*0110*/  LDCU UR8, c[0x0][0x388] ;  /* 0x00007100ff0877ac */ /* 0x000f220008000800 */
[----:B-1----:R-:W-:-:S07]  /*0120*/  IMAD R13, R13, UR6, RZ ;  /* 0x000000060d0d7c24 */ /* 0x002fce000f8e02ff */
.L_x_2:
[----:B0-----:R-:W-:-:S06]  /*0130*/  IMAD.WIDE R4, R0, 0x4, R6 ;  /* 0x0000000400047825 */ /* 0x001fcc00078e0206 */
[----:B------:R-:W2:Y:S01]  /*0140*/  LDG.E R4, desc[UR4][R4.64] ;  /* 0x0000000404047981 */ /* 0x000ea2000c1e1900 */
[----:B------:R-:W-:Y:S01]  /*0150*/  BSSY.RECONVERGENT B0, `(.L_x_0) ;  /* 0x000000a000007945 */ /* 0x000fe20003800200 */
[----:B--2---:R-:W-:-:S13]  /*0160*/  ISETP.NE.AND P0, PT, R4, UR7, PT ;  /* 0x0000000704007c0c */ /* 0x004fda000bf05270 */
[----:B------:R-:W-:Y:S05]  /*0170*/  @P0 BRA `(.L_x_1) ;  /* 0x00000000001c0947 */ /* 0x000fea0003800000 */
[----:B---3--:R-:W-:-:S06]  /*0180*/  IMAD.WIDE R4, R0, 0x4, R8 ;  /* 0x0000000400047825 */ /* 0x008fcc00078e0208 */
[----:B------:R-:W4:Y:S02]  /*0190*/  LDG.E R4, desc[UR4][R4.64] ;  /* 0x0000000404047981 */ /* 0x000f24000c1e1900 */
[----:B----4-:R-:W-:-:S13]  /*01a0*/  ISETP.NE.AND P0, PT, R4, UR8, PT ;  /* 0x0000000804007c0c */ /* 0x010fda000bf05270 */
[----:B------:R-:W-:Y:S05]  /*01b0*/  @P0 BRA `(.L_x_1) ;  /* 0x00000000000c0947 */ /* 0x000fea0003800000 */
[----:B------:R-:W0:Y:S02]  /*01c0*/  LDC.64 R4, c[0x0][0x3a8] ;  /* 0x0000ea00ff047b82 */ /* 0x000e240000000a00 */
[----:B0-----:R0:W-:Y:S04]  /*01d0*/  STG.E desc[UR4][R4.64], R0 ;  /* 0x0000000004007986 */ /* 0x0011e8000c101904 */
[----:B------:R0:W5:Y:S02]  /*01e0*/  LDG.E R11, desc[UR4][R2.64] ;  /* 0x00000004020b7981 */ /* 0x000164000c1e1900 */
.L_x_1:
[----:B----4-:R-:W-:Y:S05]  /*01f0*/  BSYNC.RECONVERGENT B0 ;  /* 0x0000000000007941 */ /* 0x010fea0003800200 */
.L_x_0:
[----:B0-----:R-:W-:-:S04]  /*0200*/  IADD3 R0, PT, PT, R13, R0, RZ ;  /* 0x000000000d007210 */ /* 0x001fc80007ffe0ff */
[----:B-----5:R-:W-:-:S13]  /*0210*/  ISETP.GE.AND P0, PT, R0, R11, PT ;  /* 0x0000000b0000720c */ /* 0x020fda0003f06270 */
[----:B------:R-:W-:Y:S05]  /*0220*/  @!P0 BRA `(.L_x_2) ;  /* 0xfffffffc00c08947 */ /* 0x000fea000383ffff */
[----:B------:R-:W-:Y:S05]  /*0230*/  EXIT ;  /* 0x000000000000794d */ /* 0x000fea0003800000 */
.L_x_3:
[----:B------:R-:W-:-:S00]  /*0240*/  BRA `(.L_x_3) ;  /* 0xfffffffc00fc7947 */ /* 0x000fc0000383ffff */
[----:B------:R-:W-:-:S00]  /*0250*/  NOP ;  /* 0x0000000000007918 */ /* 0x000fc00000000000 */
        /* <DEDUP_REMOVED lines=10> */
.L_x_30:


//--------------------- .text._Z19update_ea_es_and_ewiiiPiS_S_S_S_S_S_ --------------------------
	.section	.text._Z19update_ea_es_and_ewiiiPiS_S_S_S_S_S_,"ax",@progbits
	.align	128
        .global         _Z19update_ea_es_and_ewiiiPiS_S_S_S_S_S_
        .type           _Z19update_ea_es_and_ewiiiPiS_S_S_S_S_S_,@function
        .size           _Z19update_ea_es_and_ewiiiPiS_S_S_S_S_S_,(.L_x_31 - _Z19update_ea_es_and_ewiiiPiS_S_S_S_S_S_)
        .other          _Z19update_ea_es_and_ewiiiPiS_S_S_S_S_S_,@"STO_CUDA_ENTRY STV_DEFAULT"
_Z19update_ea_es_and_ewiiiPiS_S_S_S_S_S_:
.text._Z19update_ea_es_and_ewiiiPiS_S_S_S_S_S_:
        /* <DEDUP_REMOVED lines=17> */
[----:B------:R-:W4:Y:S07]  /*0110*/  LDCU UR8, c[0x0][0x388] ;  /* 0x00007100ff0877ac */ /* 0x000f2e0008000800 */
[----:B------:R-:W0:Y:S01]  /*0120*/  LDC.64 R8, c[0x0][0x3b0] ;  /* 0x0000ec00ff087b82 */ /* 0x000e220000000a00 */
[----:B-1----:R-:W-:-:S07]  /*0130*/  IMAD R0, R18, UR6, RZ ;  /* 0x0000000612007c24 */ /* 0x002fce000f8e02ff */
[----:B------:R-:W1:Y:S08]  /*0140*/  LDC.64 R10, c[0x0][0x3b8] ;  /* 0x0000ee00ff0a7b82 */ /* 0x000e700000000a00 */
[----:B------:R-:W0:Y:S08]  /*0150*/  LDC.64 R12, c[0x0][0x3a0] ;  /* 0x0000e800ff0c7b82 */ /* 0x000e300000000a00 */
[----:B--2-4-:R-:W0:Y:S02]  /*0160*/  LDC.64 R14, c[0x0][0x3a8] ;  /* 0x0000ea00ff0e7b82 */ /* 0x014e240000000a00 */
.L_x_6:
[----:B------:R-:W-:Y:S01]  /*0170*/  ISETP.GE.AND P0, PT, R17, UR7, PT ;  /* 0x0000000711007c0c */ /* 0x000fe2000bf06270 */
[----:B------:R-:W-:-:S12]  /*0180*/  BSSY.RECONVERGENT B0, `(.L_x_4) ;  /* 0x0000010000007945 */ /* 0x000fd80003800200 */
[----:B--2---:R-:W-:Y:S05]  /*0190*/  @!P0 BRA `(.L_x_5) ;  /* 0x0000000000388947 */ /* 0x004fea0003800000 */
[----:B------:R-:W-:-:S05]  /*01a0*/  IADD3 R27, PT, PT, R17, UR8, RZ ;  /* 0x00000008111b7c10 */ /* 0x000fca000fffe0ff */
[----:B0-----:R-:W-:-:S06]  /*01b0*/  IMAD.WIDE R18, R27, 0x4, R8 ;  /* 0x000000041b127825 */ /* 0x001fcc00078e0208 */
[----:B------:R-:W2:Y:S01]  /*01c0*/  LDG.E R19, desc[UR4][R18.64] ;  /* 0x0000000412137981 */ /* 0x000ea2000c1e1900 */
[----:B------:R-:W-:-:S04]  /*01d0*/  IMAD.WIDE R20, R17, 0x4, R4 ;  /* 0x0000000411147825 */ /* 0x000fc800078e0204 */
[----:B-1----:R-:W-:Y:S01]  /*01e0*/  IMAD.WIDE R22, R27, 0x4, R10 ;  /* 0x000000041b167825 */ /* 0x002fe200078e020a */
[----:B--2---:R2:W-:Y:S05]  /*01f0*/  STG.E desc[UR4][R20.64], R19 ;  /* 0x0000001314007986 */ /* 0x0045ea000c101904 */
[----:B------:R-:W4:Y:S01]  /*0200*/  LDG.E R23, desc[UR4][R22.64] ;  /* 0x0000000416177981 */ /* 0x000f22000c1e1900 */
[----:B------:R-:W-:-:S04]  /*0210*/  IMAD.WIDE R24, R17, 0x4, R12 ;  /* 0x0000000411187825 */ /* 0x000fc800078e020c */
[----:B---3--:R-:W-:Y:S01]  /*0220*/  IMAD.WIDE R26, R27, 0x4, R6 ;  /* 0x000000041b1a7825 */ /* 0x008fe200078e0206 */
[----:B----4-:R2:W-:Y:S05]  /*0230*/  STG.E desc[UR4][R24.64], R23 ;  /* 0x0000001718007986 */ /* 0x0105ea000c101904 */
[----:B------:R-:W3:Y:S01]  /*0240*/  LDG.E R27, desc[UR4][R26.64] ;  /* 0x000000041a1b7981 */ /* 0x000ee2000c1e1900 */
[----:B------:R-:W-:-:S05]  /*0250*/  IMAD.WIDE R28, R17, 0x4, R14 ;  /* 0x00000004111c7825 */ /* 0x000fca00078e020e */
[----:B---3--:R2:W-:Y:S04]  /*0260*/  STG.E desc[UR4][R28.64], R27 ;  /* 0x0000001b1c007986 */ /* 0x0085e8000c101904 */
[----:B------:R2:W5:Y:S02]  /*0270*/  LDG.E R16, desc[UR4][R2.64] ;  /* 0x0000000402107981 */ /* 0x000564000c1e1900 */
.L_x_5:
[----:B------:R-:W-:Y:S05]  /*0280*/  BSYNC.RECONVERGENT B0 ;  /* 0x0000000000007941 */ /* 0x000fea0003800200 */
.L_x_4:
[----:B------:R-:W-:-:S04]  /*0290*/  IADD3 R17, PT, PT, R0, R17, RZ ;  /* 0x0000001100117210 */ /* 0x000fc80007ffe0ff */
[----:B-----5:R-:W-:-:S13]  /*02a0*/  ISETP.GE.AND P0, PT, R17, R16, PT ;  /* 0x000000101100720c */ /* 0x020fda0003f06270 */
[----:B------:R-:W-:Y:S05]  /*02b0*/  @!P0 BRA `(.L_x_6) ;  /* 0xfffffffc00ac8947 */ /* 0x000fea000383ffff */
[----:B------:R-:W-:Y:S05]  /*02c0*/  EXIT ;  /* 0x000000000000794d */ /* 0x000fea0003800000 */
.L_x_7:
        /* <DEDUP_REMOVED lines=11> */
.L_x_31:


//--------------------- .text._Z18store_ea_es_and_ewiiPiS_S_S_S_S_S_ --------------------------
	.section	.text._Z18store_ea_es_and_ewiiPiS_S_S_S_S_S_,"ax",@progbits
	.align	128
        .global         _Z18store_ea_es_and_ewiiPiS_S_S_S_S_S_
        .type           _Z18store_ea_es_and_ewiiPiS_S_S_S_S_S_,@function
        .size           _Z18store_ea_es_and_ewiiPiS_S_S_S_S_S_,(.L_x_32 - _Z18store_ea_es_and_ewiiPiS_S_S_S_S_S_)
        .other          _Z18store_ea_es_and_ewiiPiS_S_S_S_S_S_,@"STO_CUDA_ENTRY STV_DEFAULT"
_Z18store_ea_es_and_ewiiPiS_S_S_S_S_S_:
.text._Z18store_ea_es_and_ewiiPiS_S_S_S_S_S_:
        /* <DEDUP_REMOVED lines=16> */
[----:B------:R-:W3:Y:S08]  /*0100*/  LDC.64 R6, c[0x0][0x398] ;  /* 0x0000e600ff067b82 */ /* 0x000ef00000000a00 */
[----:B------:R-:W4:Y:S01]  /*0110*/  LDC.64 R8, c[0x0][0x3a0] ;  /* 0x0000e800ff087b82 */ /* 0x000f220000000a00 */
[----:B-1----:R-:W-:-:S07]  /*0120*/  IMAD R0, R18, UR6, RZ ;  /* 0x0000000612007c24 */ /* 0x002fce000f8e02ff */
[----:B------:R-:W1:Y:S08]  /*0130*/  LDC.64 R10, c[0x0][0x3a8] ;  /* 0x0000ea00ff0a7b82 */ /* 0x000e700000000a00 */
[----:B------:R-:W0:Y:S08]  /*0140*/  LDC.64 R12, c[0x0][0x3b0] ;  /* 0x0000ec00ff0c7b82 */ /* 0x000e300000000a00 */
[----:B--2---:R-:W0:Y:S02]  /*0150*/  LDC.64 R14, c[0x0][0x3b8] ;  /* 0x0000ee00ff0e7b82 */ /* 0x004e240000000a00 */
.L_x_10:
[----:B------:R-:W-:Y:S01]  /*0160*/  ISETP.GT.AND P0, PT, R17, UR7, PT ;  /* 0x0000000711007c0c */ /* 0x000fe2000bf04270 */
[----:B------:R-:W-:-:S12]  /*0170*/  BSSY.RECONVERGENT B0, `(.L_x_8) ;  /* 0x000000f000007945 */ /* 0x000fd80003800200 */
[----:B--2---:R-:W-:Y:S05]  /*0180*/  @!P0 BRA `(.L_x_9) ;  /* 0x0000000000348947 */ /* 0x004fea0003800000 */
[----:B0-----:R-:W-:-:S06]  /*0190*/  IMAD.WIDE R18, R17, 0x4, R4 ;  /* 0x0000000411127825 */ /* 0x001fcc00078e0204 */
[----:B------:R-:W2:Y:S01]  /*01a0*/  LDG.E R19, desc[UR4][R18.64] ;  /* 0x0000000412137981 */ /* 0x000ea2000c1e1900 */
[----:B-1----:R-:W-:-:S04]  /*01b0*/  IMAD.WIDE R20, R17, 0x4, R10 ;  /* 0x0000000411147825 */ /* 0x002fc800078e020a */
[C---:B---3--:R-:W-:Y:S01]  /*01c0*/  IMAD.WIDE R22, R17.reuse, 0x4, R6 ;  /* 0x0000000411167825 */ /* 0x048fe200078e0206 */
[----:B--2---:R2:W-:Y:S05]  /*01d0*/  STG.E desc[UR4][R20.64], R19 ;  /* 0x0000001314007986 */ /* 0x0045ea000c101904 */
[----:B------:R-:W3:Y:S01]  /*01e0*/  LDG.E R23, desc[UR4][R22.64] ;  /* 0x0000000416177981 */ /* 0x000ee2000c1e1900 */
[----:B------:R-:W-:-:S04]  /*01f0*/  IMAD.WIDE R24, R17, 0x4, R12 ;  /* 0x0000000411187825 */ /* 0x000fc800078e020c */
[C---:B----4-:R-:W-:Y:S01]  /*0200*/  IMAD.WIDE R26, R17.reuse, 0x4, R8 ;  /* 0x00000004111a7825 */ /* 0x050fe200078e0208 */
[----:B---3--:R2:W-:Y:S05]  /*0210*/  STG.E desc[UR4][R24.64], R23 ;  /* 0x0000001718007986 */ /* 0x0085ea000c101904 */
[----:B------:R-:W3:Y:S01]  /*0220*/  LDG.E R27, desc[UR4][R26.64] ;  /* 0x000000041a1b7981 */ /* 0x000ee2000c1e1900 */
[----:B------:R-:W-:-:S05]  /*0230*/  IMAD.WIDE R28, R17, 0x4, R14 ;  /* 0x00000004111c7825 */ /* 0x000fca00078e020e */
[----:B---3--:R2:W-:Y:S04]  /*0240*/  STG.E desc[UR4][R28.64], R27 ;  /* 0x0000001b1c007986 */ /* 0x0085e8000c101904 */
[----:B------:R2:W5:Y:S02]  /*0250*/  LDG.E R16, desc[UR4][R2.64] ;  /* 0x0000000402107981 */ /* 0x000564000c1e1900 */
.L_x_9:
[----:B------:R-:W-:Y:S05]  /*0260*/  BSYNC.RECONVERGENT B0 ;  /* 0x0000000000007941 */ /* 0x000fea0003800200 */
.L_x_8:
[----:B------:R-:W-:-:S04]  /*0270*/  IADD3 R17, PT, PT, R0, R17, RZ ;  /* 0x0000001100117210 */ /* 0x000fc80007ffe0ff */
[----:B-----5:R-:W-:-:S13]  /*0280*/  ISETP.GE.AND P0, PT, R17, R16, PT ;  /* 0x000000101100720c */ /* 0x020fda0003f06270 */
[----:B------:R-:W-:Y:S05]  /*0290*/  @!P0 BRA `(.L_x_10) ;  /* 0xfffffffc00b08947 */ /* 0x000fea000383ffff */
[----:B------:R-:W-:Y:S05]  /*02a0*/  EXIT ;  /* 0x000000000000794d */ /* 0x000fea0003800000 */
.L_x_11:
        /* <DEDUP_REMOVED lines=13> */
.L_x_32:


//--------------------- .text._Z8update_viiiPi    --------------------------
	.section	.text._Z8update_viiiPi,"ax",@progbits
	.align	128
        .global         _Z8update_viiiPi
        .type           _Z8update_viiiPi,@function
        .size           _Z8update_viiiPi,(.L_x_33 - _Z8update_viiiPi)
        .other          _Z8update_viiiPi,@"STO_CUDA_ENTRY STV_DEFAULT"
_Z8update_viiiPi:
.text._Z8update_viiiPi:
[----:B------:R-:W-:Y:S01]  /*0000*/  LDC R1, c[0x0][0x37c] ;  /* 0x0000df00ff017b82 */ /* 0x000fe20000000800 */
[----:B------:R-:W0:Y:S07]  /*0010*/  S2R R0, SR_TID.X ;  /* 0x0000000000007919 */ /* 0x000e2e0000002100 */
[----:B------:R-:W0:Y:S01]  /*0020*/  S2UR UR4, SR_CTAID.X ;  /* 0x00000000000479c3 */ /* 0x000e220000002500 */
[----:B------:R-:W1:Y:S07]  /*0030*/  LDCU UR5, c[0x0][0x380] ;  /* 0x00007000ff0577ac */ /* 0x000e6e0008000800 */
[----:B------:R-:W0:Y:S02]  /*0040*/  LDC R7, c[0x0][0x360] ;  /* 0x0000d800ff077b82 */ /* 0x000e240000000800 */
[----:B0-----:R-:W-:-:S05]  /*0050*/  IMAD R0, R7, UR4, R0 ;  /* 0x0000000407007c24 */ /* 0x001fca000f8e0200 */
[----:B-1----:R-:W-:-:S13]  /*0060*/  ISETP.GT.AND P0, PT, R0, UR5, PT ;  /* 0x0000000500007c0c */ /* 0x002fda000bf04270 */
[----:B------:R-:W-:Y:S05]  /*0070*/  @P0 EXIT ;  /* 0x000000000000094d */ /* 0x000fea0003800000 */
[----:B------:R-:W0:Y:S01]  /*0080*/  LDC.64 R4, c[0x0][0x390] ;  /* 0x0000e400ff047b82 */ /* 0x000e220000000a00 */
[----:B------:R-:W1:Y:S01]  /*0090*/  LDCU UR4, c[0x0][0x370] ;  /* 0x00006e00ff0477ac */ /* 0x000e620008000800 */
[----:B------:R-:W2:Y:S01]  /*00a0*/  LDCU.64 UR6, c[0x0][0x358] ;  /* 0x00006b00ff0677ac */ /* 0x000ea20008000a00 */
[----:B------:R-:W3:Y:S01]  /*00b0*/  LDCU UR5, c[0x0][0x384] ;  /* 0x00007080ff0577ac */ /* 0x000ee20008000800 */
[----:B------:R-:W4:Y:S01]  /*00c0*/  LDCU UR9, c[0x0][0x380] ;  /* 0x00007000ff0977ac */ /* 0x000f220008000800 */
[----:B------:R-:W0:Y:S01]  /*00d0*/  LDCU UR8, c[0x0][0x388] ;  /* 0x00007100ff0877ac */ /* 0x000e220008000800 */
[----:B-1----:R-:W-:-:S07]  /*00e0*/  IMAD R7, R7, UR4, RZ ;  /* 0x0000000407077c24 */ /* 0x002fce000f8e02ff */
.L_x_14:
[----:B---3--:R-:W-:Y:S01]  /*00f0*/  ISETP.GT.AND P0, PT, R0, UR5, PT ;  /* 0x0000000500007c0c */ /* 0x008fe2000bf04270 */
[----:B------:R-:W-:-:S12]  /*0100*/  BSSY.RECONVERGENT B0, `(.L_x_12) ;  /* 0x0000006000007945 */ /* 0x000fd80003800200 */
[----:B-1----:R-:W-:Y:S05]  /*0110*/  @!P0 BRA `(.L_x_13) ;  /* 0x0000000000108947 */ /* 0x002fea0003800000 */
[----:B0-----:R-:W-:-:S05]  /*0120*/  IMAD.WIDE R2, R0, 0x4, R4 ;  /* 0x0000000400027825 */ /* 0x001fca00078e0204 */
[----:B--2---:R-:W2:Y:S02]  /*0130*/  LDG.E R6, desc[UR6][R2.64] ;  /* 0x0000000602067981 */ /* 0x004ea4000c1e1900 */
[----:B--2---:R-:W-:-:S05]  /*0140*/  IADD3 R9, PT, PT, R6, UR8, RZ ;  /* 0x0000000806097c10 */ /* 0x004fca000fffe0ff */
[----:B------:R1:W-:Y:S02]  /*0150*/  STG.E desc[UR6][R2.64], R9 ;  /* 0x0000000902007986 */ /* 0x0003e4000c101906 */
.L_x_13:
[----:B0-2-4-:R-:W-:Y:S05]  /*0160*/  BSYNC.RECONVERGENT B0 ;  /* 0x0000000000007941 */ /* 0x015fea0003800200 */
.L_x_12:
[----:B------:R-:W-:-:S04]  /*0170*/  IADD3 R0, PT, PT, R7, R0, RZ ;  /* 0x0000000007007210 */ /* 0x000fc80007ffe0ff */
[----:B------:R-:W-:-:S13]  /*0180*/  ISETP.GT.AND P0, PT, R0, UR9, PT ;  /* 0x0000000900007c0c */ /* 0x000fda000bf04270 */
[----:B------:R-:W-:Y:S05]  /*0190*/  @!P0 BRA `(.L_x_14) ;  /* 0xfffffffc00d48947 */ /* 0x000fea000383ffff */
[----:B------:R-:W-:Y:S05]  /*01a0*/  EXIT ;  /* 0x000000000000794d */ /* 0x000fea0003800000 */
.L_x_15:
        /* <DEDUP_REMOVED lines=13> */
.L_x_33:


//--------------------- .text._Z5relaxiPiS_S_S_PbS_ --------------------------
	.section	.text._Z5relaxiPiS_S_S_PbS_,"ax",@progbits
	.align	128
        .global         _Z5relaxiPiS_S_S_PbS_
        .type           _Z5relaxiPiS_S_S_PbS_,@function
        .size           _Z5relaxiPiS_S_S_PbS_,(.L_x_34 - _Z5relaxiPiS_S_S_PbS_)
        .other          _Z5relaxiPiS_S_S_PbS_,@"STO_CUDA_ENTRY STV_DEFAULT"
_Z5relaxiPiS_S_S_PbS_:
.text._Z5relaxiPiS_S_S_PbS_:
[----:B------:R-:W-:Y:S01]  /*0000*/  LDC R1, c[0x0][0x37c] ;  /* 0x0000df00ff017b82 */ /* 0x000fe20000000800 */
[----:B------:R-:W0:Y:S07]  /*0010*/  S2R R7, SR_TID.X ;  /* 0x0000000000077919 */ /* 0x000e2e0000002100 */
[----:B------:R-:W0:Y:S01]  /*0020*/  S2UR UR4, SR_CTAID.X ;  /* 0x00000000000479c3 */ /* 0x000e220000002500 */
[----:B------:R-:W1:Y:S07]  /*0030*/  LDCU UR5, c[0x0][0x380] ;  /* 0x00007000ff0577ac */ /* 0x000e6e0008000800 */
[----:B------:R-:W0:Y:S02]  /*0040*/  LDC R0, c[0x0][0x360] ;  /* 0x0000d800ff007b82 */ /* 0x000e240000000800 */
[----:B0-----:R-:W-:-:S05]  /*0050*/  IMAD R7, R0, UR4, R7 ;  /* 0x0000000400077c24 */ /* 0x001fca000f8e0207 */
[----:B-1----:R-:W-:-:S13]  /*0060*/  ISETP.GE.AND P0, PT, R7, UR5, PT ;  /* 0x0000000507007c0c */ /* 0x002fda000bf06270 */
[----:B------:R-:W-:Y:S05]  /*0070*/  @P0 EXIT ;  /* 0x000000000000094d */ /* 0x000fea0003800000 */
[----:B------:R-:W0:Y:S01]  /*0080*/  LDCU UR4, c[0x0][0x370] ;  /* 0x00006e00ff0477ac */ /* 0x000e220008000800 */
[----:B------:R-:W1:Y:S01]  /*0090*/  LDCU.64 UR6, c[0x0][0x358] ;  /* 0x00006b00ff0677ac */ /* 0x000e620008000a00 */
[----:B0-----:R-:W-:-:S07]  /*00a0*/  IMAD R0, R0, UR4, RZ ;  /* 0x0000000400007c24 */ /* 0x001fce000f8e02ff */
.L_x_19:
[----:B------:R-:W0:Y:S02]  /*00b0*/  LDCU.64 UR4, c[0x0][0x3a8] ;  /* 0x00007500ff0477ac */ /* 0x000e240008000a00 */
[----:B0-----:R-:W-:-:S04]  /*00c0*/  IADD3 R10, P0, PT, R7, UR4, RZ ;  /* 0x00000004070a7c10 */ /* 0x001fc8000ff1e0ff */
[----:B------:R-:W-:-:S05]  /*00d0*/  LEA.HI.X.SX32 R11, R7, UR5, 0x1, P0 ;  /* 0x00000005070b7c11 */ /* 0x000fca00080f0eff */
[----:B-1----:R-:W2:Y:S01]  /*00e0*/  LDG.E.U8 R2, desc[UR6][R10.64] ;  /* 0x000000060a027981 */ /* 0x002ea2000c1e1100 */
[----:B------:R-:W-:Y:S01]  /*00f0*/  BSSY.RECONVERGENT B0, `(.L_x_16) ;  /* 0x0000020000007945 */ /* 0x000fe20003800200 */
[----:B--2---:R-:W-:-:S13]  /*0100*/  ISETP.NE.AND P0, PT, R2, RZ, PT ;  /* 0x000000ff0200720c */ /* 0x004fda0003f05270 */
[----:B------:R-:W-:Y:S05]  /*0110*/  @P0 BRA `(.L_x_17) ;  /* 0x0000000000740947 */ /* 0x000fea0003800000 */
[----:B------:R-:W0:Y:S08]  /*0120*/  LDC.64 R2, c[0x0][0x390] ;  /* 0x0000e400ff027b82 */ /* 0x000e300000000a00 */
[----:B------:R-:W1:Y:S01]  /*0130*/  LDC.64 R8, c[0x0][0x3b0] ;  /* 0x0000ec00ff087b82 */ /* 0x000e620000000a00 */
[----:B0-----:R-:W-:-:S05]  /*0140*/  IMAD.WIDE R4, R7, 0x4, R2 ;  /* 0x0000000407047825 */ /* 0x001fca00078e0202 */
[----:B------:R-:W2:Y:S04]  /*0150*/  LDG.E R6, desc[UR6][R4.64] ;  /* 0x0000000604067981 */ /* 0x000ea8000c1e1900 */
[----:B-1----:R-:W2:Y:S02]  /*0160*/  LDG.E R9, desc[UR6][R8.64] ;  /* 0x0000000608097981 */ /* 0x002ea4000c1e1900 */
[----:B--2---:R-:W-:-:S13]  /*0170*/  ISETP.GE.AND P0, PT, R6, R9, PT ;  /* 0x000000090600720c */ /* 0x004fda0003f06270 */
[----:B------:R-:W-:Y:S05]  /*0180*/  @P0 BRA `(.L_x_17) ;  /* 0x0000000000580947 */ /* 0x000fea0003800000 */
[----:B------:R-:W0:Y:S01]  /*0190*/  LDC.64 R8, c[0x0][0x388] ;  /* 0x0000e200ff087b82 */ /* 0x000e220000000a00 */
[----:B------:R-:W-:-:S05]  /*01a0*/  IMAD.MOV.U32 R12, RZ, RZ, 0x1 ;  /* 0x00000001ff0c7424 */ /* 0x000fca00078e00ff */
[----:B------:R1:W-:Y:S01]  /*01b0*/  STG.E.U8 desc[UR6][R10.64], R12 ;  /* 0x0000000c0a007986 */ /* 0x0003e2000c101106 */
[----:B0-----:R-:W-:-:S05]  /*01c0*/  IMAD.WIDE R8, R7, 0x4, R8 ;  /* 0x0000000407087825 */ /* 0x001fca00078e0208 */
[----:B------:R-:W2:Y:S04]  /*01d0*/  LDG.E R6, desc[UR6][R8.64] ;  /* 0x0000000608067981 */ /* 0x000ea8000c1e1900 */
[----:B------:R-:W2:Y:S02]  /*01e0*/  LDG.E R13, desc[UR6][R8.64+0x4] ;  /* 0x00000406080d7981 */ /* 0x000ea4000c1e1900 */
[----:B--2---:R-:W-:-:S13]  /*01f0*/  ISETP.GE.AND P0, PT, R6, R13, PT ;  /* 0x0000000d0600720c */ /* 0x004fda0003f06270 */
[----:B-1----:R-:W-:Y:S05]  /*0200*/  @P0 BRA `(.L_x_17) ;  /* 0x0000000000380947 */ /* 0x002fea0003800000 */
.L_x_18:
[----:B------:R-:W0:Y:S01]  /*0210*/  LDC.64 R14, c[0x0][0x3a0] ;  /* 0x0000e800ff0e7b82 */ /* 0x000e220000000a00 */
[----:B------:R-:W2:Y:S07]  /*0220*/  LDG.E R12, desc[UR6][R4.64] ;  /* 0x00000006040c7981 */ /* 0x000eae000c1e1900 */
[----:B------:R-:W1:Y:S01]  /*0230*/  LDC.64 R10, c[0x0][0x398] ;  /* 0x0000e600ff0a7b82 */ /* 0x000e620000000a00 */
[----:B0-----:R-:W-:-:S06]  /*0240*/  IMAD.WIDE R14, R6, 0x4, R14 ;  /* 0x00000004060e7825 */ /* 0x001fcc00078e020e */
[----:B------:R-:W2:Y:S01]  /*0250*/  LDG.E R15, desc[UR6][R14.64] ;  /* 0x000000060e0f7981 */ /* 0x000ea2000c1e1900 */
[----:B-1----:R-:W-:-:S06]  /*0260*/  IMAD.WIDE R10, R6, 0x4, R10 ;  /* 0x00000004060a7825 */ /* 0x002fcc00078e020a */
[----:B------:R-:W3:Y:S01]  /*0270*/  LDG.E R11, desc[UR6][R10.64] ;  /* 0x000000060a0b7981 */ /* 0x000ee2000c1e1900 */
[----:B--2---:R-:W-:Y:S02]  /*0280*/  IMAD.IADD R17, R12, 0x1, R15 ;  /* 0x000000010c117824 */ /* 0x004fe400078e020f */
[----:B---3--:R-:W-:-:S05]  /*0290*/  IMAD.WIDE R12, R11, 0x4, R2 ;  /* 0x000000040b0c7825 */ /* 0x008fca00078e0202 */
[----:B------:R0:W-:Y:S04]  /*02a0*/  REDG.E.MIN.S32.STRONG.GPU desc[UR6][R12.64], R17 ;  /* 0x000000110c00798e */ /* 0x0001e8000c92e306 */
[----:B------:R-:W2:Y:S01]  /*02b0*/  LDG.E R19, desc[UR6][R8.64+0x4] ;  /* 0x0000040608137981 */ /* 0x000ea2000c1e1900 */
[----:B------:R-:W-:-:S04]  /*02c0*/  IADD3 R6, PT, PT, R6, 0x1, RZ ;  /* 0x0000000106067810 */ /* 0x000fc80007ffe0ff */
[----:B--2---:R-:W-:-:S13]  /*02d0*/  ISETP.GE.AND P0, PT, R6, R19, PT ;  /* 0x000000130600720c */ /* 0x004fda0003f06270 */
[----:B0-----:R-:W-:Y:S05]  /*02e0*/  @!P0 BRA `(.L_x_18) ;  /* 0xfffffffc00c88947 */ /* 0x001fea000383ffff */
.L_x_17:
[----:B------:R-:W-:Y:S05]  /*02f0*/  BSYNC.RECONVERGENT B0 ;  /* 0x0000000000007941 */ /* 0x000fea0003800200 */
.L_x_16:
[----:B------:R-:W0:Y:S01]  /*0300*/  LDCU UR4, c[0x0][0x380] ;  /* 0x00007000ff0477ac */ /* 0x000e220008000800 */
[----:B------:R-:W-:-:S04]  /*0310*/  IADD3 R7, PT, PT, R0, R7, RZ ;  /* 0x0000000700077210 */ /* 0x000fc80007ffe0ff */
[----:B0-----:R-:W-:-:S13]  /*0320*/  ISETP.GE.AND P0, PT, R7, UR4, PT ;  /* 0x0000000407007c0c */ /* 0x001fda000bf06270 */
[----:B------:R-:W-:Y:S05]  /*0330*/  @!P0 BRA `(.L_x_19) ;  /* 0xfffffffc005c8947 */ /* 0x000fea000383ffff */
[----:B------:R-:W-:Y:S05]  /*0340*/  EXIT ;  /* 0x000000000000794d */ /* 0x000fea0003800000 */
.L_x_20:
        /* <DEDUP_REMOVED lines=11> */
.L_x_34:


//--------------------- .text._Z9thresholdiPiS_S_S_PbS_ --------------------------
	.section	.text._Z9thresholdiPiS_S_S_PbS_,"ax",@progbits
	.align	128
        .global         _Z9thresholdiPiS_S_S_PbS_
        .type           _Z9thresholdiPiS_S_S_PbS_,@function
        .size           _Z9thresholdiPiS_S_S_PbS_,(.L_x_35 - _Z9thresholdiPiS_S_S_PbS_)
        .other          _Z9thresholdiPiS_S_S_PbS_,@"STO_CUDA_ENTRY STV_DEFAULT"
_Z9thresholdiPiS_S_S_PbS_:
.text._Z9thresholdiPiS_S_S_PbS_:
        /* <DEDUP_REMOVED lines=10> */
[----:B------:R-:W2:Y:S01]  /*00a0*/  LDCU.64 UR8, c[0x0][0x3a8] ;  /* 0x00007500ff0877ac */ /* 0x000ea20008000a00 */
[----:B0-----:R-:W-:-:S07]  /*00b0*/  IMAD R5, R5, UR4, RZ ;  /* 0x0000000405057c24 */ /* 0x001fce000f8e02ff */
.L_x_26:
[----:B0-----:R-:W0:Y:S02]  /*00c0*/  LDCU.64 UR4, c[0x0][0x3a8] ;  /* 0x00007500ff0477ac */ /* 0x001e240008000a00 */
[----:B0-----:R-:W-:-:S04]  /*00d0*/  IADD3 R2, P0, PT, R0, UR4, RZ ;  /* 0x0000000400027c10 */ /* 0x001fc8000ff1e0ff */
[----:B------:R-:W-:-:S05]  /*00e0*/  LEA.HI.X.SX32 R3, R0, UR5, 0x1, P0 ;  /* 0x0000000500037c11 */ /* 0x000fca00080f0eff */
[----:B-1----:R-:W3:Y:S01]  /*00f0*/  LDG.E.U8 R2, desc[UR6][R2.64] ;  /* 0x0000000602027981 */ /* 0x002ee2000c1e1100 */
[----:B------:R-:W-:Y:S01]  /*0100*/  BSSY.RECONVERGENT B0, `(.L_x_21) ;  /* 0x000002a000007945 */ /* 0x000fe20003800200 */
[----:B---3--:R-:W-:-:S13]  /*0110*/  ISETP.NE.AND P0, PT, R2, RZ, PT ;  /* 0x000000ff0200720c */ /* 0x008fda0003f05270 */
[----:B------:R-:W-:Y:S05]  /*0120*/  @P0 BRA `(.L_x_22) ;  /* 0x00000000009c0947 */ /* 0x000fea0003800000 */
[----:B------:R-:W0:Y:S02]  /*0130*/  LDC.64 R2, c[0x0][0x390] ;  /* 0x0000e400ff027b82 */ /* 0x000e240000000a00 */
[----:B0-----:R-:W-:-:S05]  /*0140*/  IMAD.WIDE R2, R0, 0x4, R2 ;  /* 0x0000000400027825 */ /* 0x001fca00078e0202 */
[----:B------:R-:W3:Y:S02]  /*0150*/  LDG.E R4, desc[UR6][R2.64] ;  /* 0x0000000602047981 */ /* 0x000ee4000c1e1900 */
[----:B---3--:R-:W-:-:S13]  /*0160*/  ISETP.GT.AND P0, PT, R4, 0x3b9ac9ff, PT ;  /* 0x3b9ac9ff0400780c */ /* 0x008fda0003f04270 */
[----:B------:R-:W-:Y:S05]  /*0170*/  @P0 BRA `(.L_x_22) ;  /* 0x0000000000880947 */ /* 0x000fea0003800000 */
[----:B------:R-:W0:Y:S02]  /*0180*/  LDC.64 R6, c[0x0][0x388] ;  /* 0x0000e200ff067b82 */ /* 0x000e240000000a00 */
[----:B0-----:R-:W-:-:S05]  /*0190*/  IMAD.WIDE R6, R0, 0x4, R6 ;  /* 0x0000000400067825 */ /* 0x001fca00078e0206 */
[----:B------:R-:W3:Y:S04]  /*01a0*/  LDG.E R4, desc[UR6][R6.64] ;  /* 0x0000000606047981 */ /* 0x000ee8000c1e1900 */
[----:B------:R-:W3:Y:S02]  /*01b0*/  LDG.E R13, desc[UR6][R6.64+0x4] ;  /* 0x00000406060d7981 */ /* 0x000ee4000c1e1900 */
[----:B---3--:R-:W-:-:S13]  /*01c0*/  ISETP.GE.AND P0, PT, R4, R13, PT ;  /* 0x0000000d0400720c */ /* 0x008fda0003f06270 */
[----:B------:R-:W-:Y:S05]  /*01d0*/  @P0 BRA `(.L_x_22) ;  /* 0x0000000000700947 */ /* 0x000fea0003800000 */
[----:B------:R-:W0:Y:S01]  /*01e0*/  LDC.64 R8, c[0x0][0x398] ;  /* 0x0000e600ff087b82 */ /* 0x000e220000000a00 */
[----:B------:R-:W-:-:S07]  /*01f0*/  IMAD.MOV.U32 R17, RZ, RZ, R13 ;  /* 0x000000ffff117224 */ /* 0x000fce00078e000d */
[----:B------:R-:W1:Y:S02]  /*0200*/  LDC.64 R10, c[0x0][0x3a0] ;  /* 0x0000e800ff0a7b82 */ /* 0x000e640000000a00 */
.L_x_25:
[----:B0-----:R-:W-:-:S06]  /*0210*/  IMAD.WIDE R12, R4, 0x4, R8 ;  /* 0x00000004040c7825 */ /* 0x001fcc00078e0208 */
[----:B------:R-:W2:Y:S02]  /*0220*/  LDG.E R12, desc[UR6][R12.64] ;  /* 0x000000060c0c7981 */ /* 0x000ea4000c1e1900 */
[----:B--2---:R-:W-:-:S04]  /*0230*/  IADD3 R14, P0, PT, R12, UR8, RZ ;  /* 0x000000080c0e7c10 */ /* 0x004fc8000ff1e0ff */
[----:B------:R-:W-:-:S05]  /*0240*/  LEA.HI.X.SX32 R15, R12, UR9, 0x1, P0 ;  /* 0x000000090c0f7c11 */ /* 0x000fca00080f0eff */
[----:B------:R-:W2:Y:S01]  /*0250*/  LDG.E.U8 R14, desc[UR6][R14.64] ;  /* 0x000000060e0e7981 */ /* 0x000ea2000c1e1100 */
[----:B------:R-:W-:Y:S01]  /*0260*/  BSSY.RECONVERGENT B1, `(.L_x_23) ;  /* 0x0000010000017945 */ /* 0x000fe20003800200 */
[----:B--2---:R-:W-:-:S13]  /*0270*/  ISETP.NE.AND P0, PT, R14, RZ, PT ;  /* 0x000000ff0e00720c */ /* 0x004fda0003f05270 */
[----:B------:R-:W-:Y:S05]  /*0280*/  @P0 BRA `(.L_x_24) ;  /* 0x0000000000340947 */ /* 0x000fea0003800000 */
[----:B-1----:R-:W-:Y:S01]  /*0290*/  IMAD.WIDE R12, R4, 0x4, R10 ;  /* 0x00000004040c7825 */ /* 0x002fe200078e020a */
[----:B------:R-:W2:Y:S05]  /*02a0*/  LDG.E R16, desc[UR6][R2.64] ;  /* 0x0000000602107981 */ /* 0x000eaa000c1e1900 */
[----:B------:R-:W2:Y:S01]  /*02b0*/  LDG.E R13, desc[UR6][R12.64] ;  /* 0x000000060c0d7981 */ /* 0x000ea2000c1e1900 */
[----:B------:R-:W0:Y:S01]  /*02c0*/  LDC.64 R14, c[0x0][0x3b0] ;  /* 0x0000ec00ff0e7b82 */ /* 0x000e220000000a00 */
[----:B------:R-:W-:Y:S01]  /*02d0*/  VOTEU.ANY UR4, UPT, PT ;  /* 0x0000000000047886 */ /* 0x000fe200038e0100 */
[----:B------:R-:W1:Y:S01]  /*02e0*/  S2R R17, SR_LANEID ;  /* 0x0000000000117919 */ /* 0x000e620000000000 */
[----:B------:R-:W-:-:S06]  /*02f0*/  UFLO.U32 UR4, UR4 ;  /* 0x00000004000472bd */ /* 0x000fcc00080e0000 */
[----:B-1----:R-:W-:Y:S01]  /*0300*/  ISETP.EQ.U32.AND P0, PT, R17, UR4, PT ;  /* 0x0000000411007c0c */ /* 0x002fe2000bf02070 */
[----:B--2---:R-:W-:-:S05]  /*0310*/  IMAD.IADD R16, R16, 0x1, R13 ;  /* 0x0000000110107824 */ /* 0x004fca00078e020d */
[----:B------:R-:W-:-:S13]  /*0320*/  CREDUX.MIN.S32 UR5, R16 ;  /* 0x00000000100572cc */ /* 0x000fda0000008200 */
[----:B------:R-:W-:-:S05]  /*0330*/  IMAD.U32 R19, RZ, RZ, UR5 ;  /* 0x00000005ff137e24 */ /* 0x000fca000f8e00ff */
[----:B0-----:R0:W-:Y:S04]  /*0340*/  @P0 REDG.E.MIN.S32.STRONG.GPU desc[UR6][R14.64], R19 ;  /* 0x000000130e00098e */ /* 0x0011e8000c92e306 */
[----:B------:R0:W5:Y:S02]  /*0350*/  LDG.E R17, desc[UR6][R6.64+0x4] ;  /* 0x0000040606117981 */ /* 0x000164000c1e1900 */
.L_x_24:
[----:B------:R-:W-:Y:S05]  /*0360*/  BSYNC.RECONVERGENT B1 ;  /* 0x0000000000017941 */ /* 0x000fea0003800200 */
.L_x_23:
[----:B------:R-:W-:-:S05]  /*0370*/  VIADD R4, R4, 0x1 ;  /* 0x0000000104047836 */ /* 0x000fca0000000000 */
[----:B-----5:R-:W-:-:S13]  /*0380*/  ISETP.GE.AND P0, PT, R4, R17, PT ;  /* 0x000000110400720c */ /* 0x020fda0003f06270 */
[----:B------:R-:W-:Y:S05]  /*0390*/  @!P0 BRA `(.L_x_25) ;  /* 0xfffffffc009c8947 */ /* 0x000fea000383ffff */
.L_x_22:
[----:B--2---:R-:W-:Y:S05]  /*03a0*/  BSYNC.RECONVERGENT B0 ;  /* 0x0000000000007941 */ /* 0x004fea0003800200 */
.L_x_21:
[----:B------:R-:W2:Y:S01]  /*03b0*/  LDCU UR4, c[0x0][0x380] ;  /* 0x00007000ff0477ac */ /* 0x000ea20008000800 */
[----:B------:R-:W-:-:S05]  /*03c0*/  IMAD.IADD R0, R5, 0x1, R0 ;  /* 0x0000000105007824 */ /* 0x000fca00078e0200 */
[----:B--2---:R-:W-:-:S13]  /*03d0*/  ISETP.GE.AND P0, PT, R0, UR4, PT ;  /* 0x0000000400007c0c */ /* 0x004fda000bf06270 */
[----:B------:R-:W-:Y:S05]  /*03e0*/  @!P0 BRA `(.L_x_26) ;  /* 0xfffffffc00348947 */ /* 0x000fea000383ffff */
[----:B------:R-:W-:Y:S05]  /*03f0*/  EXIT ;  /* 0x000000000000794d */ /* 0x000fea0003800000 */
.L_x_27:
        /* <DEDUP_REMOVED lines=16> */
.L_x_35:


//--------------------- .text._Z10initialiseiPiPb --------------------------
	.section	.text._Z10initialiseiPiPb,"ax",@progbits
	.align	128
        .global         _Z10initialiseiPiPb
        .type           _Z10initialiseiPiPb,@function
        .size           _Z10initialiseiPiPb,(.L_x_36 - _Z10initialiseiPiPb)
        .other          _Z10initialiseiPiPb,@"STO_CUDA_ENTRY STV_DEFAULT"
_Z10initialiseiPiPb:
.text._Z10initialiseiPiPb:
        /* <DEDUP_REMOVED lines=10> */
[----:B------:R-:W2:Y:S01]  /*00a0*/  LDCU UR5, c[0x0][0x380] ;  /* 0x00007000ff0577ac */ /* 0x000ea20008000800 */
[----:B------:R-:W3:Y:S01]  /*00b0*/  LDCU.64 UR8, c[0x0][0x390] ;  /* 0x00007200ff0877ac */ /* 0x000ee20008000a00 */
[----:B0-----:R-:W-:-:S07]  /*00c0*/  IMAD R9, R9, UR4, RZ ;  /* 0x0000000409097c24 */ /* 0x001fce000f8e02ff */
.L_x_28:
[C---:B------:R-:W-:Y:S02]  /*00d0*/  ISETP.NE.AND P0, PT, R0.reuse, RZ, PT ;  /* 0x000000ff0000720c */ /* 0x040fe40003f05270 */
[----:B---3--:R-:W-:-:S04]  /*00e0*/  IADD3 R6, P1, PT, R0, UR8, RZ ;  /* 0x0000000800067c10 */ /* 0x008fc8000ff3e0ff */
[----:B------:R-:W-:-:S05]  /*00f0*/  LEA.HI.X.SX32 R7, R0, UR9, 0x1, P1 ;  /* 0x0000000900077c11 */ /* 0x000fca00088f0eff */
[----:B-1----:R0:W-:Y:S02]  /*0100*/  STG.E.U8 desc[UR6][R6.64], RZ ;  /* 0x000000ff06007986 */ /* 0x0021e4000c101106 */
[----:B------:R-:W1:Y:S01]  /*0110*/  @P0 LDC.64 R4, c[0x0][0x388] ;  /* 0x0000e200ff040b82 */ /* 0x000e620000000a00 */
[----:B------:R-:W-:-:S07]  /*0120*/  @P0 IMAD.MOV.U32 R11, RZ, RZ, 0x3b9aca00 ;  /* 0x3b9aca00ff0b0424 */ /* 0x000fce00078e00ff */
[----:B------:R-:W3:Y:S01]  /*0130*/  @!P0 LDC.64 R2, c[0x0][0x388] ;  /* 0x0000e200ff028b82 */ /* 0x000ee20000000a00 */
[----:B-1----:R-:W-:-:S04]  /*0140*/  @P0 IMAD.WIDE R4, R0, 0x4, R4 ;  /* 0x0000000400040825 */ /* 0x002fc800078e0204 */
[----:B------:R-:W-:Y:S01]  /*0150*/  IMAD.IADD R0, R9, 0x1, R0 ;  /* 0x0000000109007824 */ /* 0x000fe200078e0200 */
[----:B---3--:R0:W-:Y:S04]  /*0160*/  @!P0 STG.E desc[UR6][R2.64], RZ ;  /* 0x000000ff02008986 */ /* 0x0081e8000c101906 */
[----:B------:R0:W-:Y:S01]  /*0170*/  @P0 STG.E desc[UR6][R4.64], R11 ;  /* 0x0000000b04000986 */ /* 0x0001e2000c101906 */
[----:B--2---:R-:W-:-:S13]  /*0180*/  ISETP.GE.AND P0, PT, R0, UR5, PT ;  /* 0x0000000500007c0c */ /* 0x004fda000bf06270 */
[----:B0-----:R-:W-:Y:S05]  /*0190*/  @!P0 BRA `(.L_x_28) ;  /* 0xfffffffc00cc8947 */ /* 0x001fea000383ffff */
[----:B------:R-:W-:Y:S05]  /*01a0*/  EXIT ;  /* 0x000000000000794d */ /* 0x000fea0003800000 */
.L_x_29:
        /* <DEDUP_REMOVED lines=13> */
.L_x_36:


//--------------------- .nv.shared.reserved.0     --------------------------
	.section	.nv.shared.reserved.0,"aw",@nobits
	.weak		__nv_reservedSMEM_offset_0_alias
	.size		__nv_reservedSMEM_offset_0_alias, 0, 64
	.other		__nv_reservedSMEM_offset_0_alias,@"STO_CUDA_RESERVED_SHARED STV_DEFAULT"
__nv_reservedSMEM_offset_0_alias:
	.zero		0
	.zero		64


//--------------------- .nv.constant0._Z15find_edge_indexiiiPiS_S_S_ --------------------------
	.section	.nv.constant0._Z15find_edge_indexiiiPiS_S_S_,"a",@progbits
	.sectionflags	@""
	.align	4
.nv.constant0._Z15find_edge_indexiiiPiS_S_S_:
	.zero		944


//--------------------- .nv.constant0._Z19update_ea_es_and_ewiiiPiS_S_S_S_S_S_ --------------------------
	.section	.nv.constant0._Z19update_ea_es_and_ewiiiPiS_S_S_S_S_S_,"a",@progbits
	.sectionflags	@""
	.align	4
.nv.constant0._Z19update_ea_es_and_ewiiiPiS_S_S_S_S_S_:
	.zero		968


//--------------------- .nv.constant0._Z18store_ea_es_and_ewiiPiS_S_S_S_S_S_ --------------------------
	.section	.nv.constant0._Z18store_ea_es_and_ewiiPiS_S_S_S_S_S_,"a",@progbits
	.sectionflags	@""
	.align	4
.nv.constant0._Z18store_ea_es_and_ewiiPiS_S_S_S_S_S_:
	.zero		960


//--------------------- .nv.constant0._Z8update_viiiPi --------------------------
	.section	.nv.constant0._Z8update_viiiPi,"a",@progbits
	.sectionflags	@""
	.align	4
.nv.constant0._Z8update_viiiPi:
	.zero		920


//--------------------- .nv.constant0._Z5relaxiPiS_S_S_PbS_ --------------------------
	.section	.nv.constant0._Z5relaxiPiS_S_S_PbS_,"a",@progbits
	.sectionflags	@""
	.align	4
.nv.constant0._Z5relaxiPiS_S_S_PbS_:
	.zero		952


//--------------------- .nv.constant0._Z9thresholdiPiS_S_S_PbS_ --------------------------
	.section	.nv.constant0._Z9thresholdiPiS_S_S_PbS_,"a",@progbits
	.sectionflags	@""
	.align	4
.nv.constant0._Z9thresholdiPiS_S_S_PbS_:
	.zero		952


//--------------------- .nv.constant0._Z10initialiseiPiPb --------------------------
	.section	.nv.constant0._Z10initialiseiPiPb,"a",@progbits
	.sectionflags	@""
	.align	4
.nv.constant0._Z10initialiseiPiPb:
	.zero		920


//--------------------- SYMBOLS --------------------------

	.type		.nv.reservedSmem.offset0,@object
	.size		.nv.reservedSmem.offset0,0x4
